def matmul_kernel(
    a_ptr,
    b_ptr,
    c_ptr,
    M,
    N,
    K,
    stride_am,
    stride_ak,
    stride_bk,
    stride_bn,
    stride_cm,
    stride_cn,
    BLOCK_M: tl.constexpr,
    BLOCK_N: tl.constexpr,
    BLOCK_K: tl.constexpr,
    GROUP_M: tl.constexpr,
):
    pid = tl.program_id(axis=0)
    num_pid_m = tl.cdiv(M, BLOCK_M)
    num_pid_n = tl.cdiv(N, BLOCK_N)
    num_pid_in_group = GROUP_M * num_pid_n
    group_id = pid // num_pid_in_group
    first_pid_m = group_id * GROUP_M
    group_size_m = min(num_pid_m - first_pid_m, GROUP_M)
    pid_m = first_pid_m + ((pid % num_pid_in_group) % group_size_m)
    pid_n = (pid % num_pid_in_group) // group_size_m

    offs_am = (pid_m * BLOCK_M + tl.arange(0, BLOCK_M)) % M
    offs_bn = (pid_n * BLOCK_N + tl.arange(0, BLOCK_N)) % N
    offs_k = tl.arange(0, BLOCK_K)
    a_ptrs = a_ptr + offs_am[:, None] * stride_am + offs_k[None, :] * stride_ak
    b_ptrs = b_ptr + offs_k[:, None] * stride_bk + offs_bn[None, :] * stride_bn

    acc = tl.zeros((BLOCK_M, BLOCK_N), dtype=tl.float32)
    for kk in range(0, tl.cdiv(K, BLOCK_K)):
        a = tl.load(a_ptrs, mask=offs_k[None, :] < K - kk * BLOCK_K, other=0.0)
        b = tl.load(b_ptrs, mask=offs_k[:, None] < K - kk * BLOCK_K, other=0.0)
        acc = tl.dot(a, b, acc)
        a_ptrs += BLOCK_K * stride_ak
        b_ptrs += BLOCK_K * stride_bk

    c = acc.to(c_ptr.dtype.element_ty)
    offs_cm = pid_m * BLOCK_M + tl.arange(0, BLOCK_M)
    offs_cn = pid_n * BLOCK_N + tl.arange(0, BLOCK_N)
    c_ptrs = c_ptr + offs_cm[:, None] * stride_cm + offs_cn[None, :] * stride_cn
    mask = (offs_cm[:, None] < M) & (offs_cn[None, :] < N)
    tl.store(c_ptrs, c, mask=mask)

# config = {"BLOCK_K": 32, "BLOCK_M": 128, "BLOCK_N": 128, "GROUP_M": 1, "arch": "sm_100", "dtype": "fp32", "num_ctas": 1, "num_stages": 3, "num_warps": 4}
# arch = sm_100


// ===== COMPILED SASS (sm_100a) =====

	.target	sm_100a

	.elftype	@"ET_EXEC"


//--------------------- .note.nv.tkinfo           --------------------------
	.section	.note.nv.tkinfo,"",@"SHT_NOTE"
	.sectionflags	@"SHF_NOTE_NV_TKINFO"
	.tkinfo
        /*0018*/ 	.word	0x00000081
        /*0030*/ 	.string	""
        /*0030*/ 	.string	"ptxas-blackwell"
        /*0030*/ 	.string	"Cuda compilation tools, release 12.9, V12.9.86"
        /*0030*/ 	.string	"Build cuda_12.9.r12.9/compiler.36037853_0"
        /*0030*/ 	.string	"-v  -suppress-debug-info  -lineinfo  -arch sm_100a "



//--------------------- .note.nv.cuver            --------------------------
	.section	.note.nv.cuver,"",@"SHT_NOTE"
	.sectionflags	@"SHF_NOTE_NV_CUVER"
        /*0018*/ 	.short	0x0001
        /*001a*/ 	.short	0x0064
        /*001c*/ 	.short	0x0001
        /*001e*/ 	.short	0x0000
        /*0020*/ 	.short	0x0001
        /*0022*/ 	.short	0x0000


//--------------------- .nv.info                  --------------------------
	.section	.nv.info,"",@"SHT_CUDA_INFO"
	.align	4


	//----- nvinfo : EIATTR_REGCOUNT
	.align		4
        /*0000*/ 	.byte	0x04, 0x2f
        /*0002*/ 	.short	(.L_4 - .L_3)
	.align		4
.L_3:
        /*0004*/ 	.word	index@(matmul_kernel)
        /*0008*/ 	.word	0x000000f4


	//----- nvinfo : EIATTR_FRAME_SIZE
	.align		4
.L_4:
        /*000c*/ 	.byte	0x04, 0x11
        /*000e*/ 	.short	(.L_6 - .L_5)
	.align		4
.L_5:
        /*0010*/ 	.word	index@($__internal_2_$__cuda_sm10x_tcgen05_guardrail_trap_unallocated_columns_being_dealloced)
        /*0014*/ 	.word	0x00000000


	//----- nvinfo : EIATTR_FRAME_SIZE
	.align		4
.L_6:
        /*0018*/ 	.byte	0x04, 0x11
        /*001a*/ 	.short	(.L_8 - .L_7)
	.align		4
.L_7:
        /*001c*/ 	.word	index@($__internal_1_$__cuda_sm10x_tcgen05_guardrail_trap_phase_invalid_during_alloc)
        /*0020*/ 	.word	0x00000000


	//----- nvinfo : EIATTR_FRAME_SIZE
	.align		4
.L_8:
        /*0024*/ 	.byte	0x04, 0x11
        /*0026*/ 	.short	(.L_10 - .L_9)
	.align		4
.L_9:
        /*0028*/ 	.word	index@($__internal_0_$__cuda_sm10x_tcgen05_guardrail_trap_col_being_dealloced_not_returned_by_alloc)
        /*002c*/ 	.word	0x00000000


	//----- nvinfo : EIATTR_FRAME_SIZE
	.align		4
.L_10:
        /*0030*/ 	.byte	0x04, 0x11
        /*0032*/ 	.short	(.L_12 - .L_11)
	.align		4
.L_11:
        /*0034*/ 	.word	index@(matmul_kernel)
        /*0038*/ 	.word	0x00000000


	//----- nvinfo : EIATTR_MIN_STACK_SIZE
	.align		4
.L_12:
        /*003c*/ 	.byte	0x04, 0x12
        /*003e*/ 	.short	(.L_14 - .L_13)
	.align		4
.L_13:
        /*0040*/ 	.word	index@(matmul_kernel)
        /*0044*/ 	.word	0x00000000
.L_14:


//--------------------- .nv.info.matmul_kernel    --------------------------
	.section	.nv.info.matmul_kernel,"",@"SHT_CUDA_INFO"
	.sectionflags	@""
	.align	4


	//----- nvinfo : EIATTR_CUDA_API_VERSION
	.align		4
        /*0000*/ 	.byte	0x04, 0x37
        /*0002*/ 	.short	(.L_16 - .L_15)
.L_15:
        /*0004*/ 	.word	0x00000081


	//----- nvinfo : EIATTR_KPARAM_INFO
	.align		4
.L_16:
        /*0008*/ 	.byte	0x04, 0x17
        /*000a*/ 	.short	(.L_18 - .L_17)
.L_17:
        /*000c*/ 	.word	0x00000000
        /*0010*/ 	.short	0x000d
        /*0012*/ 	.short	0x0048
        /*0014*/ 	.byte	0x00, 0xf4, 0x21, 0x00


	//----- nvinfo : EIATTR_KPARAM_INFO
	.align		4
.L_18:
        /*0018*/ 	.byte	0x04, 0x17
        /*001a*/ 	.short	(.L_20 - .L_19)
.L_19:
        /*001c*/ 	.word	0x00000000
        /*0020*/ 	.short	0x000c
        /*0022*/ 	.short	0x0040
        /*0024*/ 	.byte	0x00, 0xf4, 0x21, 0x00


	//----- nvinfo : EIATTR_KPARAM_INFO
	.align		4
.L_20:
        /*0028*/ 	.byte	0x04, 0x17
        /*002a*/ 	.short	(.L_22 - .L_21)
.L_21:
        /*002c*/ 	.word	0x00000000
        /*0030*/ 	.short	0x000b
        /*0032*/ 	.short	0x0038
        /*0034*/ 	.byte	0x00, 0xf0, 0x11, 0x00


	//----- nvinfo : EIATTR_KPARAM_INFO
	.align		4
.L_22:
        /*0038*/ 	.byte	0x04, 0x17
        /*003a*/ 	.short	(.L_24 - .L_23)
.L_23:
        /*003c*/ 	.word	0x00000000
        /*0040*/ 	.short	0x000a
        /*0042*/ 	.short	0x0034
        /*0044*/ 	.byte	0x00, 0xf0, 0x11, 0x00


	//----- nvinfo : EIATTR_KPARAM_INFO
	.align		4
.L_24:
        /*0048*/ 	.byte	0x04, 0x17
        /*004a*/ 	.short	(.L_26 - .L_25)
.L_25:
        /*004c*/ 	.word	0x00000000
        /*0050*/ 	.short	0x0009
        /*0052*/ 	.short	0x0030
        /*0054*/ 	.byte	0x00, 0xf0, 0x11, 0x00


	//----- nvinfo : EIATTR_KPARAM_INFO
	.align		4
.L_26:
        /*0058*/ 	.byte	0x04, 0x17
        /*005a*/ 	.short	(.L_28 - .L_27)
.L_27:
        /*005c*/ 	.word	0x00000000
        /*0060*/ 	.short	0x0008
        /*0062*/ 	.short	0x002c
        /*0064*/ 	.byte	0x00, 0xf0, 0x11, 0x00


	//----- nvinfo : EIATTR_KPARAM_INFO
	.align		4
.L_28:
        /*0068*/ 	.byte	0x04, 0x17
        /*006a*/ 	.short	(.L_30 - .L_29)
.L_29:
        /*006c*/ 	.word	0x00000000
        /*0070*/ 	.short	0x0007
        /*0072*/ 	.short	0x0028
        /*0074*/ 	.byte	0x00, 0xf0, 0x11, 0x00


	//----- nvinfo : EIATTR_KPARAM_INFO
	.align		4
.L_30:
        /*0078*/ 	.byte	0x04, 0x17
        /*007a*/ 	.short	(.L_32 - .L_31)
.L_31:
        /*007c*/ 	.word	0x00000000
        /*0080*/ 	.short	0x0006
        /*0082*/ 	.short	0x0024
        /*0084*/ 	.byte	0x00, 0xf0, 0x11, 0x00


	//----- nvinfo : EIATTR_KPARAM_INFO
	.align		4
.L_32:
        /*0088*/ 	.byte	0x04, 0x17
        /*008a*/ 	.short	(.L_34 - .L_33)
.L_33:
        /*008c*/ 	.word	0x00000000
        /*0090*/ 	.short	0x0005
        /*0092*/ 	.short	0x0020
        /*0094*/ 	.byte	0x00, 0xf0, 0x11, 0x00


	//----- nvinfo : EIATTR_KPARAM_INFO
	.align		4
.L_34:
        /*0098*/ 	.byte	0x04, 0x17
        /*009a*/ 	.short	(.L_36 - .L_35)
.L_35:
        /*009c*/ 	.word	0x00000000
        /*00a0*/ 	.short	0x0004
        /*00a2*/ 	.short	0x001c
        /*00a4*/ 	.byte	0x00, 0xf0, 0x11, 0x00


	//----- nvinfo : EIATTR_KPARAM_INFO
	.align		4
.L_36:
        /*00a8*/ 	.byte	0x04, 0x17
        /*00aa*/ 	.short	(.L_38 - .L_37)
.L_37:
        /*00ac*/ 	.word	0x00000000
        /*00b0*/ 	.short	0x0003
        /*00b2*/ 	.short	0x0018
        /*00b4*/ 	.byte	0x00, 0xf0, 0x11, 0x00


	//----- nvinfo : EIATTR_KPARAM_INFO
	.align		4
.L_38:
        /*00b8*/ 	.byte	0x04, 0x17
        /*00ba*/ 	.short	(.L_40 - .L_39)
.L_39:
        /*00bc*/ 	.word	0x00000000
        /*00c0*/ 	.short	0x0002
        /*00c2*/ 	.short	0x0010
        /*00c4*/ 	.byte	0x00, 0xf4, 0x21, 0x00


	//----- nvinfo : EIATTR_KPARAM_INFO
	.align		4
.L_40:
        /*00c8*/ 	.byte	0x04, 0x17
        /*00ca*/ 	.short	(.L_42 - .L_41)
.L_41:
        /*00cc*/ 	.word	0x00000000
        /*00d0*/ 	.short	0x0001
        /*00d2*/ 	.short	0x0008
        /*00d4*/ 	.byte	0x00, 0xf4, 0x21, 0x00


	//----- nvinfo : EIATTR_KPARAM_INFO
	.align		4
.L_42:
        /*00d8*/ 	.byte	0x04, 0x17
        /*00da*/ 	.short	(.L_44 - .L_43)
.L_43:
        /*00dc*/ 	.word	0x00000000
        /*00e0*/ 	.short	0x0000
        /*00e2*/ 	.short	0x0000
        /*00e4*/ 	.byte	0x00, 0xf4, 0x21, 0x00


	//----- nvinfo : EIATTR_AT_ENTRY_FRAGMENTS
	.align		4
.L_44:
        /*00e8*/ 	.byte	0x04, 0x4f
        /*00ea*/ 	.short	(.L_46 - .L_45)


	//   ....[0]....
.L_45:
        /*00ec*/ 	.word	0x00000004


	//----- nvinfo : EIATTR_RESERVED_SMEM_USED
	.align		4
.L_46:
        /*00f0*/ 	.byte	0x01, 0x41
	.zero		2


	//----- nvinfo : EIATTR_SPARSE_MMA_MASK
	.align		4
        /*00f4*/ 	.byte	0x03, 0x50
        /*00f6*/ 	.short	0x0000


	//----- nvinfo : EIATTR_TCGEN05_1CTA_USED
	.align		4
        /*00f8*/ 	.byte	0x01, 0x51
	.zero		2


	//----- nvinfo : EIATTR_MAXREG_COUNT
	.align		4
        /*00fc*/ 	.byte	0x03, 0x1b
        /*00fe*/ 	.short	0x00ff


	//----- nvinfo : EIATTR_NUM_BARRIERS
	.align		4
        /*0100*/ 	.byte	0x02, 0x4c
        /*0102*/ 	.byte	0x01
	.zero		1


	//----- nvinfo : EIATTR_INT_WARP_WIDE_INSTR_OFFSETS
	.align		4
        /*0104*/ 	.byte	0x04, 0x31
        /*0106*/ 	.short	(.L_48 - .L_47)


	//   ....[0]....
.L_47:
        /*0108*/ 	.word	0x00002f90


	//   ....[1]....
        /*010c*/ 	.word	0x00002fc0


	//   ....[2]....
        /*0110*/ 	.word	0x000030e0


	//   ....[3]....
        /*0114*/ 	.word	0x0000d9b0


	//   ....[4]....
        /*0118*/ 	.word	0x0000da00


	//----- nvinfo : EIATTR_COOP_GROUP_MASK_REGIDS
	.align		4
.L_48:
        /*011c*/ 	.byte	0x04, 0x29
        /*011e*/ 	.short	(.L_50 - .L_49)


	//   ....[0]....
.L_49:
        /*0120*/ 	.word	0xffffffff


	//   ....[1]....
        /*0124*/ 	.word	0xffffffff


	//   ....[2]....
        /*0128*/ 	.word	0xffffffff


	//   ....[3]....
        /*012c*/ 	.word	0xffffffff


	//----- nvinfo : EIATTR_COOP_GROUP_INSTR_OFFSETS
	.align		4
.L_50:
        /*0130*/ 	.byte	0x04, 0x28
        /*0132*/ 	.short	(.L_52 - .L_51)


	//   ....[0]....
.L_51:
        /*0134*/ 	.word	0x00000060


	//   ....[1]....
        /*0138*/ 	.word	0x00000320


	//   ....[2]....
        /*013c*/ 	.word	0x0000d840


	//   ....[3]....
        /*0140*/ 	.word	0x0000dab0


	//----- nvinfo : EIATTR_VRC_CTA_INIT_COUNT
	.align		4
.L_52:
        /*0144*/ 	.byte	0x02, 0x4a
        /*0146*/ 	.byte	0x80
	.zero		1


	//----- nvinfo : EIATTR_MBARRIER_INSTR_OFFSETS
	.align		4
        /*0148*/ 	.byte	0x04, 0x39
        /*014a*/ 	.short	(.L_54 - .L_53)


	//   ....[0]....
.L_53:
        /*014c*/ 	.word	0x000031d0
        /*0150*/ 	.word	0x000000ff
        /*0154*/ 	.word	0x00000000
        /*0158*/ 	.short	0x0100
        /*015a*/ 	.byte	0x0e
	.zero		1


	//   ....[1]....
        /*015c*/ 	.word	0x00003290
        /*0160*/ 	.word	0x000000ff
        /*0164*/ 	.word	0x00014008
        /*0168*/ 	.short	0x0100
        /*016a*/ 	.byte	0x0a
	.zero		1


	//   ....[2]....
        /*016c*/ 	.word	0x00008690
        /*0170*/ 	.word	0x000000ff
        /*0174*/ 	.word	0x00000000
        /*0178*/ 	.short	0x010a
        /*017a*/ 	.byte	0x0e
	.zero		1


	//   ....[3]....
        /*017c*/ 	.word	0x0000a1a0
        /*0180*/ 	.word	0x000000ff
        /*0184*/ 	.word	0x00000000
        /*0188*/ 	.short	0x010a
        /*018a*/ 	.byte	0x0e
	.zero		1


	//   ....[4]....
        /*018c*/ 	.word	0x0000a3a0
        /*0190*/ 	.word	0x000000ff
        /*0194*/ 	.word	0x00014000
        /*0198*/ 	.short	0x0108
        /*019a*/ 	.byte	0x0a
	.zero		1


	//   ....[5]....
        /*019c*/ 	.word	0x0000a510
        /*01a0*/ 	.word	0x000000ff
        /*01a4*/ 	.word	0x00014008
        /*01a8*/ 	.short	0x0108
        /*01aa*/ 	.byte	0x0a
	.zero		1


	//   ....[6]....
        /*01ac*/ 	.word	0x0000dad0
        /*01b0*/ 	.word	0x000000ff
        /*01b4*/ 	.word	0x00000000
        /*01b8*/ 	.short	0x010a
        /*01ba*/ 	.byte	0x0e
	.zero		1


	//   ....[7]....
        /*01bc*/ 	.word	0x0000db00
        /*01c0*/ 	.word	0x000000ff
        /*01c4*/ 	.word	0x00000000
        /*01c8*/ 	.short	0x010a
        /*01ca*/ 	.byte	0x0e
	.zero		1


	//----- nvinfo : EIATTR_NUM_MBARRIERS
	.align		4
.L_54:
        /*01cc*/ 	.byte	0x03, 0x38
        /*01ce*/ 	.short	0x0002


	//----- nvinfo : EIATTR_EXIT_INSTR_OFFSETS
	.align		4
        /*01d0*/ 	.byte	0x04, 0x1c
        /*01d2*/ 	.short	(.L_56 - .L_55)


	//   ....[0]....
.L_55:
        /*01d4*/ 	.word	0x0000dac0


	//----- nvinfo : EIATTR_REQNTID
	.align		4
.L_56:
        /*01d8*/ 	.byte	0x04, 0x10
        /*01da*/ 	.short	(.L_58 - .L_57)
.L_57:
        /*01dc*/ 	.word	0x00000080
        /*01e0*/ 	.word	0x00000001
        /*01e4*/ 	.word	0x00000001


	//----- nvinfo : EIATTR_CRS_STACK_SIZE
	.align		4
.L_58:
        /*01e8*/ 	.byte	0x04, 0x1e
        /*01ea*/ 	.short	(.L_60 - .L_59)
.L_59:
        /*01ec*/ 	.word	0x00000000


	//----- nvinfo : EIATTR_CBANK_PARAM_SIZE
	.align		4
.L_60:
        /*01f0*/ 	.byte	0x03, 0x19
        /*01f2*/ 	.short	0x0050


	//----- nvinfo : EIATTR_PARAM_CBANK
	.align		4
        /*01f4*/ 	.byte	0x04, 0x0a
        /*01f6*/ 	.short	(.L_62 - .L_61)
	.align		4
.L_61:
        /*01f8*/ 	.word	index@(.nv.constant0.matmul_kernel)
        /*01fc*/ 	.short	0x0380
        /*01fe*/ 	.short	0x0050


	//----- nvinfo : EIATTR_SW_WAR
	.align		4
.L_62:
        /*0200*/ 	.byte	0x04, 0x36
        /*0202*/ 	.short	(.L_64 - .L_63)
.L_63:
        /*0204*/ 	.word	0x00000008
.L_64:


//--------------------- .nv.compat                --------------------------
	.section	.nv.compat,"",@"SHT_CUDA_COMPAT_INFO"
	.align	4
        /*0000*/ 	.byte	0x02, 0x02, 0x02, 0x00, 0x02, 0x05, 0x05, 0x00, 0x02, 0x03, 0x00, 0x00, 0x02, 0x06, 0x01, 0x00


//--------------------- .nv.callgraph             --------------------------
	.section	.nv.callgraph,"",@"SHT_CUDA_CALLGRAPH"
	.align	4
	.sectionentsize	8
	.align		4
        /*0000*/ 	.word	0x00000000
	.align		4
        /*0004*/ 	.word	0xffffffff
	.align		4
        /*0008*/ 	.word	0x00000000
	.align		4
        /*000c*/ 	.word	0xfffffffe
	.align		4
        /*0010*/ 	.word	0x00000000
	.align		4
        /*0014*/ 	.word	0xfffffffd
	.align		4
        /*0018*/ 	.word	0x00000000
	.align		4
        /*001c*/ 	.word	0xfffffffc


//--------------------- .text.matmul_kernel       --------------------------
	.section	.text.matmul_kernel,"ax",@progbits
	.align	128
        .global         matmul_kernel
        .type           matmul_kernel,@function
        .size           matmul_kernel,(.L_x_21 - matmul_kernel)
        .other          matmul_kernel,@"STO_CUDA_ENTRY STV_DEFAULT"
matmul_kernel:
.text.matmul_kernel:
[----:B------:R-:W1:Y:S01]  /*0000*/  LDC R1, c[0x0][0x37c] ;  /* 0x0000df00ff017b82 */ /* 0x000e620000000800 */
[----:B------:R-:W2:Y:S02]  /*0010*/  S2R R36, SR_TID.X ;  /* 0x0000000000247919 */ /* 0x000ea40000002100 */
[----:B--2---:R-:W-:-:S13]  /*0020*/  ISETP.GE.U32.AND P0, PT, R36, 0x20, PT ;  /* 0x000000202400780c */ /* 0x004fda0003f06070 */
[----:B------:R-:W-:Y:S02]  /*0030*/  VOTEU.ANY UP0, P0 ;  /* 0x0000000000ff7886 */ /* 0x000fe40000000100 */
[----:B-1----:R-:W-:Y:S05]  /*0040*/  BRA.U UP0, `(.L_x_0) ;  /* 0x0000000100b87547 */ /* 0x002fea000b800000 */
[----:B------:R-:W1:Y:S01]  /*0050*/  S2UR UR6, SR_CgaCtaId ;  /* 0x00000000000679c3 */ /* 0x000e620000008800 */
[----:B------:R-:W-:Y:S01]  /*0060*/  NOP ;  /* 0x0000000000007918 */ /* 0x000fe20000000000 */
[----:B------:R-:W-:Y:S02]  /*0070*/  UMOV UR4, 0x40 ;  /* 0x0000004000047882 */ /* 0x000fe40000000000 */
[----:B-1----:R-:W-:-:S09]  /*0080*/  ULEA UR4, UR6, UR4, 0x18 ;  /* 0x0000000406047291 */ /* 0x002fd2000f8ec0ff */
[----:B------:R-:W1:Y:S01]  /*0090*/  LDS.U8 R0, [UR4] ;  /* 0x00000004ff007984 */ /* 0x000e620008000000 */
[----:B------:R-:W-:Y:S02]  /*00a0*/  UMOV UR4, 0x400 ;  /* 0x0000040000047882 */ /* 0x000fe40000000000 */
[----:B------:R-:W-:Y:S01]  /*00b0*/  ULEA UR4, UR6, UR4, 0x18 ;  /* 0x0000000406047291 */ /* 0x000fe2000f8ec0ff */
[----:B-1----:R-:W-:-:S13]  /*00c0*/  ISETP.NE.AND P0, PT, R0, RZ, PT ;  /* 0x000000ff0000720c */ /* 0x002fda0003f05270 */
[----:B------:R-:W-:Y:S05]  /*00d0*/  @P0 BRA `(.L_x_1) ;  /* 0x00000000007c0947 */ /* 0x000fea0003800000 */
[----:B------:R-:W-:-:S13]  /*00e0*/  ELECT P0, URZ, PT ;  /* 0x0000000000ff782f */ /* 0x000fda0003800000 */
[----:B------:R-:W-:Y:S05]  /*00f0*/  @!P0 BRA `(.L_x_2) ;  /* 0x0000000000848947 */ /* 0x000fea0003800000 */
[----:B------:R-:W-:Y:S01]  /*0100*/  UMOV UR5, 0x8 ;  /* 0x0000000800057882 */ /* 0x000fe20000000000 */
[----:B------:R-:W-:Y:S02]  /*0110*/  IMAD.MOV.U32 R4, RZ, RZ, 0x1 ;  /* 0x00000001ff047424 */ /* 0x000fe400078e00ff */
[----:B------:R-:W-:Y:S02]  /*0120*/  IMAD.MOV.U32 R5, RZ, RZ, 0xff ;  /* 0x000000ffff057424 */ /* 0x000fe400078e00ff */
[----:B------:R-:W-:Y:S04]  /*0130*/  DEPBAR.LE SB1, 0x36 ;  /* 0x00009d800000791a */ /* 0x000fe80000000000 */
[----:B------:R-:W1:Y:S02]  /*0140*/  UTCATOMSWS.FIND_AND_SET.ALIGN UP1, UR5, UR5 ;  /* 0x00000005000575e3 */ /* 0x000e640008020800 */
[----:B-1----:R-:W-:-:S04]  /*0150*/  PLOP3.LUT P0, PT, PT, PT, UP1, 0x80, 0x8 ;  /* 0x000000000008781c */ /* 0x002fc80003f0f018 */
[----:B------:R-:W-:-:S04]  /*0160*/  SEL R0, RZ, 0xffffffff, !P0 ;  /* 0xffffffffff007807 */ /* 0x000fc80004000000 */
[----:B------:R-:W-:Y:S01]  /*0170*/  ISETP.NE.AND P0, PT, R0, RZ, PT ;  /* 0x000000ff0000720c */ /* 0x000fe20003f05270 */
[----:B------:R-:W-:-:S12]  /*0180*/  IMAD.U32 R0, RZ, RZ, UR5 ;  /* 0x00000005ff007e24 */ /* 0x000fd8000f8e00ff */
[----:B------:R-:W-:Y:S05]  /*0190*/  @P0 BRA `(.L_x_3) ;  /* 0x0000000000240947 */ /* 0x000fea0003800000 */
.L_x_4:
[----:B------:R-:W-:Y:S05]  /*01a0*/  NANOSLEEP 0x64 ;  /* 0x000000640000795d */ /* 0x000fea0003800000 */
[----:B------:R-:W-:-:S05]  /*01b0*/  UMOV UR5, 0x8 ;  /* 0x0000000800057882 */ /* 0x000fca0000000000 */
[----:B------:R-:W-:Y:S04]  /*01c0*/  DEPBAR.LE SB1, 0x36 ;  /* 0x00009d800000791a */ /* 0x000fe80000000000 */
[----:B------:R-:W1:Y:S02]  /*01d0*/  UTCATOMSWS.FIND_AND_SET.ALIGN UP1, UR5, UR5 ;  /* 0x00000005000575e3 */ /* 0x000e640008020800 */
[----:B-1----:R-:W-:-:S04]  /*01e0*/  PLOP3.LUT P0, PT, PT, PT, UP1, 0x80, 0x8 ;  /* 0x000000000008781c */ /* 0x002fc80003f0f018 */
[----:B------:R-:W-:-:S04]  /*01f0*/  SEL R0, RZ, 0xffffffff, !P0 ;  /* 0xffffffffff007807 */ /* 0x000fc80004000000 */
[----:B------:R-:W-:Y:S01]  /*0200*/  ISETP.NE.AND P0, PT, R0, RZ, PT ;  /* 0x000000ff0000720c */ /* 0x000fe20003f05270 */
[----:B------:R-:W-:-:S12]  /*0210*/  IMAD.U32 R0, RZ, RZ, UR5 ;  /* 0x00000005ff007e24 */ /* 0x000fd8000f8e00ff */
[----:B------:R-:W-:Y:S05]  /*0220*/  @!P0 BRA `(.L_x_4) ;  /* 0xfffffffc00dc8947 */ /* 0x000fea000383ffff */
.L_x_3:
[C---:B------:R-:W-:Y:S01]  /*0230*/  VIADD R3, R0.reuse, 0x10 ;  /* 0x0000001000037836 */ /* 0x040fe20000000000 */
[----:B------:R-:W-:Y:S01]  /*0240*/  UMOV UR5, 0x50 ;  /* 0x0000005000057882 */ /* 0x000fe20000000000 */
[----:B------:R-:W-:Y:S01]  /*0250*/  SHF.L.U32 R2, R5, R0, RZ ;  /* 0x0000000005027219 */ /* 0x000fe200000006ff */
[----:B------:R-:W-:Y:S01]  /*0260*/  ULEA UR5, UR6, UR5, 0x18 ;  /* 0x0000000506057291 */ /* 0x000fe2000f8ec0ff */
[----:B------:R-:W-:Y:S01]  /*0270*/  IMAD.SHL.U32 R0, R0, 0x20, RZ ;  /* 0x0000002000007824 */ /* 0x000fe200078e00ff */
[----:B------:R-:W-:-:S04]  /*0280*/  SHF.L.U32 R3, R4, R3, RZ ;  /* 0x0000000304037219 */ /* 0x000fc800000006ff */
[----:B------:R-:W-:-:S05]  /*0290*/  LOP3.LUT R2, R3, R2, RZ, 0xfc, !PT ;  /* 0x0000000203027212 */ /* 0x000fca00078efcff */
[----:B------:R1:W-:Y:S04]  /*02a0*/  ATOMS.OR RZ, [UR5], R2 ;  /* 0x00000002ffff798c */ /* 0x0003e8000b000005 */
[----:B------:R1:W-:Y:S01]  /*02b0*/  STS [UR4], R0 ;  /* 0x00000000ff007988 */ /* 0x0003e20008000804 */
[----:B------:R-:W-:Y:S05]  /*02c0*/  BRA `(.L_x_2) ;  /* 0x0000000000107947 */ /* 0x000fea0003800000 */
.L_x_1:
[----:B------:R-:W-:Y:S01]  /*02d0*/  IMAD.MOV.U32 R0, RZ, RZ, -0x1 ;  /* 0xffffffffff007424 */ /* 0x000fe200078e00ff */
[----:B------:R-:W-:-:S04]  /*02e0*/  MOV R2, 0x310 ;  /* 0x0000031000027802 */ /* 0x000fc80000000f00 */
[----:B------:R1:W-:Y:S03]  /*02f0*/  STS [UR4], R0 ;  /* 0x00000000ff007988 */ /* 0x0003e60008000804 */
[----:B-1----:R-:W-:Y:S05]  /*0300*/  CALL.REL.NOINC `($__internal_1_$__cuda_sm10x_tcgen05_guardrail_trap_phase_invalid_during_alloc) ;  /* 0x000000d800147944 */ /* 0x002fea0003c00000 */
.L_x_2:
[----:B------:R-:W-:Y:S05]  /*0310*/  WARPSYNC.ALL ;  /* 0x0000000000007948 */ /* 0x000fea0003800000 */
[----:B------:R-:W-:Y:S01]  /*0320*/  NOP ;  /* 0x0000000000007918 */ /* 0x000fe20000000000 */
.L_x_0:
[----:B------:R-:W2:Y:S01]  /*0330*/  LDC.64 R32, c[0x0][0x398] ;  /* 0x0000e600ff207b82 */ /* 0x000ea20000000a00 */
[----:B------:R-:W3:Y:S01]  /*0340*/  S2R R5, SR_CTAID.X ;  /* 0x0000000000057919 */ /* 0x000ee20000002500 */
[----:B------:R-:W-:Y:S01]  /*0350*/  LOP3.LUT R39, R36, 0x7f, RZ, 0xc0, !PT ;  /* 0x0000007f24277812 */ /* 0x000fe200078ec0ff */
[----:B------:R-:W-:Y:S01]  /*0360*/  UMOV UR10, 0x400 ;  /* 0x00000400000a7882 */ /* 0x000fe20000000000 */
[----:B------:R-:W4:Y:S03]  /*0370*/  LDCU UR11, c[0x0][0x3a4] ;  /* 0x00007480ff0b77ac */ /* 0x000f260008000800 */
[----:B------:R-:W-:Y:S01]  /*0380*/  IMAD.SHL.U32 R37, R39, 0x4, RZ ;  /* 0x0000000427257824 */ /* 0x000fe200078e00ff */
[----:B------:R-:W5:Y:S01]  /*0390*/  S2UR UR9, SR_CgaCtaId ;  /* 0x00000000000979c3 */ /* 0x000f620000008800 */
[----:B------:R-:W1:Y:S01]  /*03a0*/  LDCU.64 UR18, c[0x0][0x3a8] ;  /* 0x00007500ff1277ac */ /* 0x000e620008000a00 */
[----:B------:R-:W1:Y:S06]  /*03b0*/  LDCU.128 UR4, c[0x0][0x380] ;  /* 0x00007000ff0477ac */ /* 0x000e6c0008000c00 */
[----:B------:R-:W4:Y:S01]  /*03c0*/  LDC R171, c[0x0][0x3a0] ;  /* 0x0000e800ffab7b82 */ /* 0x000f220000000800 */
[----:B------:R-:W1:Y:S02]  /*03d0*/  LDCU.64 UR16, c[0x0][0x358] ;  /* 0x00006b00ff1077ac */ /* 0x000e640008000a00 */
[----:B-12---:R-:W-:Y:S01]  /*03e0*/  VIADD R0, R33, 0x7f ;  /* 0x0000007f21007836 */ /* 0x006fe20000000000 */
[----:B------:R-:W-:-:S02]  /*03f0*/  USHF.L.U32 UR61, UR18, 0x1, URZ ;  /* 0x00000001123d7899 */ /* 0x000fc400080006ff */
[----:B------:R-:W-:Y:S02]  /*0400*/  IMAD.U32 R83, RZ, RZ, UR18 ;  /* 0x00000012ff537e24 */ /* 0x000fe4000f8e00ff */
[----:B------:R-:W-:Y:S01]  /*0410*/  SHF.R.S32.HI R3, RZ, 0x1f, R0 ;  /* 0x0000001fff037819 */ /* 0x000fe20000011400 */
[----:B------:R-:W-:Y:S02]  /*0420*/  USHF.L.U32 UR59, UR18, 0x2, URZ ;  /* 0x00000002123b7899 */ /* 0x000fe400080006ff */
[----:B------:R-:W-:Y:S01]  /*0430*/  IMAD.U32 R119, RZ, RZ, UR18 ;  /* 0x00000012ff777e24 */ /* 0x000fe2000f8e00ff */
[----:B-----5:R-:W-:Y:S01]  /*0440*/  ULEA UR10, UR9, UR10, 0x18 ;  /* 0x0000000a090a7291 */ /* 0x020fe2000f8ec0ff */
[----:B------:R-:W-:Y:S01]  /*0450*/  LEA.HI R3, R3, R0, RZ, 0x7 ;  /* 0x0000000003037211 */ /* 0x000fe200078f38ff */
[----:B------:R-:W-:Y:S01]  /*0460*/  BAR.SYNC.DEFER_BLOCKING 0x0 ;  /* 0x0000000000007b1d */ /* 0x000fe20000010000 */
[----:B---3--:R-:W-:Y:S01]  /*0470*/  IABS R8, R5 ;  /* 0x0000000500087213 */ /* 0x008fe20000000000 */
[----:B------:R-:W-:Y:S01]  /*0480*/  UIMAD UR60, UR18, 0x3, URZ ;  /* 0x00000003123c78a4 */ /* 0x000fe2000f8e02ff */
[----:B------:R-:W-:Y:S01]  /*0490*/  SHF.R.S32.HI R4, RZ, 0x7, R3 ;  /* 0x00000007ff047819 */ /* 0x000fe20000011403 */
[----:B------:R-:W-:-:S02]  /*04a0*/  UIMAD UR51, UR18, 0xc, URZ ;  /* 0x0000000c123378a4 */ /* 0x000fc4000f8e02ff */
[----:B------:R-:W-:Y:S01]  /*04b0*/  IMAD.U32 R123, RZ, RZ, UR18 ;  /* 0x00000012ff7b7e24 */ /* 0x000fe2000f8e00ff */
[----:B------:R-:W-:Y:S01]  /*04c0*/  UIMAD UR58, UR18, 0x5, URZ ;  /* 0x00000005123a78a4 */ /* 0x000fe2000f8e02ff */
[-C--:B------:R-:W-:Y:S01]  /*04d0*/  IABS R7, R4.reuse ;  /* 0x0000000400077213 */ /* 0x080fe20000000000 */
[----:B------:R-:W-:Y:S01]  /*04e0*/  UIMAD UR57, UR18, 0x6, URZ ;  /* 0x00000006123978a4 */ /* 0x000fe2000f8e02ff */
[----:B------:R-:W-:Y:S01]  /*04f0*/  IABS R10, R4 ;  /* 0x00000004000a7213 */ /* 0x000fe20000000000 */
[----:B------:R-:W-:Y:S01]  /*0500*/  UIMAD UR43, UR18, 0x14, URZ ;  /* 0x00000014122b78a4 */ /* 0x000fe2000f8e02ff */
[----:B------:R-:W1:Y:S01]  /*0510*/  I2F.RP R0, R7 ;  /* 0x0000000700007306 */ /* 0x000e620000209400 */
[----:B------:R-:W-:Y:S01]  /*0520*/  UIMAD UR39, UR18, 0x18, URZ ;  /* 0x00000018122778a4 */ /* 0x000fe2000f8e02ff */
[----:B------:R-:W-:Y:S01]  /*0530*/  IMAD R119, R119, 0x24, RZ ;  /* 0x0000002477777824 */ /* 0x000fe200078e02ff */
[----:B------:R-:W-:Y:S02]  /*0540*/  UIMAD UR56, UR18, 0x7, URZ ;  /* 0x00000007123878a4 */ /* 0x000fe4000f8e02ff */
[----:B------:R-:W-:Y:S01]  /*0550*/  IMAD.U32 R89, RZ, RZ, UR18 ;  /* 0x00000012ff597e24 */ /* 0x000fe2000f8e00ff */
[----:B------:R-:W-:Y:S01]  /*0560*/  USHF.L.U32 UR55, UR18, 0x3, URZ ;  /* 0x0000000312377899 */ /* 0x000fe200080006ff */
[----:B------:R-:W-:Y:S01]  /*0570*/  IMAD R123, R123, 0x28, RZ ;  /* 0x000000287b7b7824 */ /* 0x000fe200078e02ff */
[----:B------:R-:W-:-:S02]  /*0580*/  UIMAD UR35, UR18, 0x1c, URZ ;  /* 0x0000001c122378a4 */ /* 0x000fc4000f8e02ff */
[----:B------:R-:W-:Y:S01]  /*0590*/  IMAD.U32 R109, RZ, RZ, UR18 ;  /* 0x00000012ff6d7e24 */ /* 0x000fe2000f8e00ff */
[----:B------:R-:W-:Y:S01]  /*05a0*/  UIMAD UR54, UR18, 0x9, URZ ;  /* 0x00000009123678a4 */ /* 0x000fe2000f8e02ff */
[----:B------:R-:W-:Y:S01]  /*05b0*/  IMAD R89, R89, 0x2c, RZ ;  /* 0x0000002c59597824 */ /* 0x000fe200078e02ff */
[----:B------:R-:W-:Y:S02]  /*05c0*/  UIMAD UR53, UR18, 0xa, URZ ;  /* 0x0000000a123578a4 */ /* 0x000fe4000f8e02ff */
[----:B------:R-:W-:Y:S01]  /*05d0*/  IMAD.U32 R95, RZ, RZ, UR18 ;  /* 0x00000012ff5f7e24 */ /* 0x000fe2000f8e00ff */
[----:B------:R-:W2:Y:S01]  /*05e0*/  LDS R17, [UR10] ;  /* 0x0000000aff117984 */ /* 0x000ea20008000800 */
[----:B------:R-:W-:Y:S01]  /*05f0*/  UIMAD UR52, UR18, 0xb, URZ ;  /* 0x0000000b123478a4 */ /* 0x000fe2000f8e02ff */
[----:B-1----:R-:W1:Y:S01]  /*0600*/  MUFU.RCP R0, R0 ;  /* 0x0000000000007308 */ /* 0x002e620000001000 */
[----:B------:R-:W-:Y:S01]  /*0610*/  IMAD R109, R109, 0x30, RZ ;  /* 0x000000306d6d7824 */ /* 0x000fe200078e02ff */
[----:B------:R-:W-:-:S02]  /*0620*/  UIMAD UR50, UR18, 0xd, URZ ;  /* 0x0000000d123278a4 */ /* 0x000fc4000f8e02ff */
[----:B------:R-:W-:Y:S01]  /*0630*/  IMAD.U32 R97, RZ, RZ, UR18 ;  /* 0x00000012ff617e24 */ /* 0x000fe2000f8e00ff */
[----:B------:R-:W-:Y:S01]  /*0640*/  UIMAD UR49, UR18, 0xe, URZ ;  /* 0x0000000e123178a4 */ /* 0x000fe2000f8e02ff */
[----:B------:R-:W-:Y:S01]  /*0650*/  IMAD R95, R95, 0x34, RZ ;  /* 0x000000345f5f7824 */ /* 0x000fe200078e02ff */
[----:B------:R-:W-:Y:S02]  /*0660*/  UIMAD UR48, UR18, 0xf, URZ ;  /* 0x0000000f123078a4 */ /* 0x000fe4000f8e02ff */
[----:B------:R-:W-:Y:S01]  /*0670*/  IMAD.U32 R101, RZ, RZ, UR18 ;  /* 0x00000012ff657e24 */ /* 0x000fe2000f8e00ff */
[----:B------:R-:W-:Y:S01]  /*0680*/  USHF.L.U32 UR47, UR18, 0x4, URZ ;  /* 0x00000004122f7899 */ /* 0x000fe200080006ff */
[----:B------:R-:W-:Y:S01]  /*0690*/  IMAD R97, R97, 0x38, RZ ;  /* 0x0000003861617824 */ /* 0x000fe200078e02ff */
[----:B------:R-:W-:Y:S01]  /*06a0*/  UIMAD UR46, UR18, 0x11, URZ ;  /* 0x00000011122e78a4 */ /* 0x000fe2000f8e02ff */
[----:B------:R-:W-:Y:S01]  /*06b0*/  IMAD R101, R101, 0x3c, RZ ;  /* 0x0000003c65657824 */ /* 0x000fe200078e02ff */
[----:B------:R-:W-:-:S02]  /*06c0*/  UIMAD UR45, UR18, 0x12, URZ ;  /* 0x00000012122d78a4 */ /* 0x000fc4000f8e02ff */
[----:B------:R-:W-:Y:S01]  /*06d0*/  IMAD.U32 R99, RZ, RZ, UR18 ;  /* 0x00000012ff637e24 */ /* 0x000fe2000f8e00ff */
[----:B------:R-:W-:Y:S02]  /*06e0*/  UIMAD UR44, UR18, 0x13, URZ ;  /* 0x00000013122c78a4 */ /* 0x000fe4000f8e02ff */
[----:B------:R-:W-:Y:S01]  /*06f0*/  IMAD.U32 R107, RZ, RZ, UR18 ;  /* 0x00000012ff6b7e24 */ /* 0x000fe2000f8e00ff */
[----:B------:R-:W-:Y:S01]  /*0700*/  UIMAD UR42, UR18, 0x15, URZ ;  /* 0x00000015122a78a4 */ /* 0x000fe2000f8e02ff */
[----:B-1----:R-:W-:Y:S01]  /*0710*/  VIADD R2, R0, 0xffffffe ;  /* 0x0ffffffe00027836 */ /* 0x002fe20000000000 */
[----:B------:R-:W-:Y:S01]  /*0720*/  UIMAD UR41, UR18, 0x16, URZ ;  /* 0x00000016122978a4 */ /* 0x000fe2000f8e02ff */
[----:B------:R-:W-:Y:S01]  /*0730*/  IMAD.MOV R0, RZ, RZ, -R10 ;  /* 0x000000ffff007224 */ /* 0x000fe200078e0a0a */
[----:B------:R-:W-:Y:S01]  /*0740*/  UIMAD UR40, UR18, 0x17, URZ ;  /* 0x00000017122878a4 */ /* 0x000fe2000f8e02ff */
[----:B------:R1:W3:Y:S01]  /*0750*/  F2I.FTZ.U32.TRUNC.NTZ R3, R2 ;  /* 0x0000000200037305 */ /* 0x0002e2000021f000 */
[----:B------:R-:W-:Y:S01]  /*0760*/  IMAD.U32 R111, RZ, RZ, UR18 ;  /* 0x00000012ff6f7e24 */ /* 0x000fe2000f8e00ff */
[----:B------:R-:W-:Y:S01]  /*0770*/  UIMAD UR38, UR18, 0x19, URZ ;  /* 0x00000019122678a4 */ /* 0x000fe2000f8e02ff */
[----:B------:R-:W-:Y:S01]  /*0780*/  IMAD R107, R107, 0x44, RZ ;  /* 0x000000446b6b7824 */ /* 0x000fe200078e02ff */
[----:B------:R-:W-:-:S02]  /*0790*/  UIMAD UR37, UR18, 0x1a, URZ ;  /* 0x0000001a122578a4 */ /* 0x000fc4000f8e02ff */
[----:B------:R-:W-:Y:S01]  /*07a0*/  IMAD.U32 R85, RZ, RZ, UR18 ;  /* 0x00000012ff557e24 */ /* 0x000fe2000f8e00ff */
[----:B------:R-:W-:Y:S01]  /*07b0*/  UIMAD UR36, UR18, 0x1b, URZ ;  /* 0x0000001b122478a4 */ /* 0x000fe2000f8e02ff */
[----:B------:R-:W-:Y:S01]  /*07c0*/  IMAD R111, R111, 0x48, RZ ;  /* 0x000000486f6f7824 */ /* 0x000fe200078e02ff */
[----:B------:R-:W-:Y:S01]  /*07d0*/  UIMAD UR34, UR18, 0x1d, URZ ;  /* 0x0000001d122278a4 */ /* 0x000fe2000f8e02ff */
[----:B-1----:R-:W-:Y:S01]  /*07e0*/  IMAD.MOV.U32 R2, RZ, RZ, RZ ;  /* 0x000000ffff027224 */ /* 0x002fe200078e00ff */
[----:B------:R-:W-:Y:S02]  /*07f0*/  UIMAD UR33, UR18, 0x1e, URZ ;  /* 0x0000001e122178a4 */ /* 0x000fe4000f8e02ff */
[----:B------:R-:W-:Y:S01]  /*0800*/  IMAD.U32 R87, RZ, RZ, UR18 ;  /* 0x00000012ff577e24 */ /* 0x000fe2000f8e00ff */
[----:B------:R-:W-:Y:S01]  /*0810*/  UIMAD UR32, UR18, 0x1f, URZ ;  /* 0x0000001f122078a4 */ /* 0x000fe2000f8e02ff */
[----:B------:R-:W-:Y:S01]  /*0820*/  IMAD R85, R85, 0x4c, RZ ;  /* 0x0000004c55557824 */ /* 0x000fe200078e02ff */
[----:B------:R-:W-:Y:S01]  /*0830*/  USHF.L.U32 UR12, UR18, 0x5, URZ ;  /* 0x00000005120c7899 */ /* 0x000fe200080006ff */
[----:B---3--:R-:W-:Y:S01]  /*0840*/  IMAD.MOV R6, RZ, RZ, -R3 ;  /* 0x000000ffff067224 */ /* 0x008fe200078e0a03 */
[----:B------:R-:W-:Y:S01]  /*0850*/  UIADD3 UR14, UPT, UPT, UR10, 0x14000, URZ ;  /* 0x000140000a0e7890 */ /* 0x000fe2000fffe0ff */
[----:B--2---:R-:W-:Y:S01]  /*0860*/  R2UR UR15, R17 ;  /* 0x00000000110f72ca */ /* 0x004fe200000e0000 */
[----:B------:R-:W-:-:S02]  /*0870*/  IMAD.U32 R93, RZ, RZ, UR18 ;  /* 0x00000012ff5d7e24 */ /* 0x000fc4000f8e00ff */
[----:B------:R-:W-:Y:S02]  /*0880*/  IMAD R9, R6, R7, RZ ;  /* 0x0000000706097224 */ /* 0x000fe400078e02ff */
[----:B------:R-:W-:Y:S02]  /*0890*/  IMAD.MOV.U32 R6, RZ, RZ, R8 ;  /* 0x000000ffff067224 */ /* 0x000fe400078e0008 */
[----:B------:R-:W-:-:S04]  /*08a0*/  IMAD.HI.U32 R3, R3, R9, R2 ;  /* 0x0000000903037227 */ /* 0x000fc800078e0002 */
[----:B------:R-:W-:Y:S02]  /*08b0*/  IMAD R87, R87, 0x50, RZ ;  /* 0x0000005057577824 */ /* 0x000fe400078e02ff */
[----:B------:R-:W-:-:S04]  /*08c0*/  IMAD.HI.U32 R3, R3, R6, RZ ;  /* 0x0000000603037227 */ /* 0x000fc800078e00ff */
[----:B------:R-:W-:Y:S02]  /*08d0*/  IMAD R0, R3, R0, R6 ;  /* 0x0000000003007224 */ /* 0x000fe400078e0206 */
[----:B------:R-:W-:Y:S02]  /*08e0*/  IMAD.U32 R91, RZ, RZ, UR18 ;  /* 0x00000012ff5b7e24 */ /* 0x000fe4000f8e00ff */
[----:B------:R-:W-:Y:S01]  /*08f0*/  IMAD R93, R93, 0x54, RZ ;  /* 0x000000545d5d7824 */ /* 0x000fe200078e02ff */
[----:B------:R-:W-:Y:S01]  /*0900*/  BAR.SYNC.DEFER_BLOCKING 0x0 ;  /* 0x0000000000007b1d */ /* 0x000fe20000010000 */
[----:B------:R-:W-:Y:S01]  /*0910*/  ISETP.GT.U32.AND P1, PT, R7, R0, PT ;  /* 0x000000000700720c */ /* 0x000fe20003f24070 */
[----:B------:R-:W-:Y:S02]  /*0920*/  IMAD.U32 R105, RZ, RZ, UR18 ;  /* 0x00000012ff697e24 */ /* 0x000fe4000f8e00ff */
[----:B------:R-:W-:Y:S02]  /*0930*/  IMAD R91, R91, 0x58, RZ ;  /* 0x000000585b5b7824 */ /* 0x000fe400078e02ff */
[----:B------:R-:W-:-:S02]  /*0940*/  IMAD.U32 R103, RZ, RZ, UR18 ;  /* 0x00000012ff677e24 */ /* 0x000fc4000f8e00ff */
[----:B------:R-:W-:Y:S02]  /*0950*/  IMAD R105, R105, 0x5c, RZ ;  /* 0x0000005c69697824 */ /* 0x000fe400078e02ff */
[----:B------:R-:W-:Y:S02]  /*0960*/  IMAD.U32 R113, RZ, RZ, UR18 ;  /* 0x00000012ff717e24 */ /* 0x000fe4000f8e00ff */
[----:B------:R-:W-:Y:S02]  /*0970*/  IMAD R103, R103, 0x60, RZ ;  /* 0x0000006067677824 */ /* 0x000fe400078e02ff */
[----:B------:R-:W-:Y:S02]  /*0980*/  @!P1 IMAD.IADD R0, R0, 0x1, -R7 ;  /* 0x0000000100009824 */ /* 0x000fe400078e0a07 */
[----:B------:R-:W-:Y:S01]  /*0990*/  @!P1 VIADD R3, R3, 0x1 ;  /* 0x0000000103039836 */ /* 0x000fe20000000000 */
[----:B------:R-:W-:Y:S01]  /*09a0*/  ISETP.NE.AND P1, PT, R4, RZ, PT ;  /* 0x000000ff0400720c */ /* 0x000fe20003f25270 */
[----:B------:R-:W-:Y:S01]  /*09b0*/  IMAD.U32 R115, RZ, RZ, UR18 ;  /* 0x00000012ff737e24 */ /* 0x000fe2000f8e00ff */
[----:B------:R-:W-:Y:S01]  /*09c0*/  ISETP.GE.U32.AND P0, PT, R0, R7, PT ;  /* 0x000000070000720c */ /* 0x000fe20003f06070 */
[----:B------:R-:W-:Y:S01]  /*09d0*/  IMAD R113, R113, 0x64, RZ ;  /* 0x0000006471717824 */ /* 0x000fe200078e02ff */
[----:B------:R-:W-:Y:S01]  /*09e0*/  LOP3.LUT R0, R5, R4, RZ, 0x3c, !PT ;  /* 0x0000000405007212 */ /* 0x000fe200078e3cff */
[----:B------:R-:W-:-:S02]  /*09f0*/  IMAD R115, R115, 0x68, RZ ;  /* 0x0000006873737824 */ /* 0x000fc400078e02ff */
[----:B------:R-:W-:Y:S01]  /*0a00*/  IMAD.U32 R117, RZ, RZ, UR18 ;  /* 0x00000012ff757e24 */ /* 0x000fe2000f8e00ff */
[----:B------:R-:W-:Y:S01]  /*0a10*/  ISETP.GE.AND P2, PT, R0, RZ, PT ;  /* 0x000000ff0000720c */ /* 0x000fe20003f46270 */
[----:B------:R-:W-:Y:S02]  /*0a20*/  VIADD R0, R32, 0x7f ;  /* 0x0000007f20007836 */ /* 0x000fe40000000000 */
[----:B------:R-:W-:-:S04]  /*0a30*/  IMAD R117, R117, 0x70, RZ ;  /* 0x0000007075757824 */ /* 0x000fc800078e02ff */
[----:B------:R-:W-:-:S04]  /*0a40*/  @P0 VIADD R3, R3, 0x1 ;  /* 0x0000000103030836 */ /* 0x000fc80000000000 */
[----:B------:R-:W-:Y:S01]  /*0a50*/  IMAD.MOV.U32 R38, RZ, RZ, R3 ;  /* 0x000000ffff267224 */ /* 0x000fe200078e0003 */
[----:B------:R-:W-:-:S03]  /*0a60*/  SHF.R.S32.HI R3, RZ, 0x1f, R0 ;  /* 0x0000001fff037819 */ /* 0x000fc60000011400 */
[----:B------:R-:W-:Y:S01]  /*0a70*/  @!P2 IMAD.MOV R38, RZ, RZ, -R38 ;  /* 0x000000ffff26a224 */ /* 0x000fe200078e0a26 */
[----:B------:R-:W-:Y:S02]  /*0a80*/  LEA.HI R3, R3, R0, RZ, 0x7 ;  /* 0x0000000003037211 */ /* 0x000fe400078f38ff */
[----:B------:R-:W-:-:S04]  /*0a90*/  @!P1 LOP3.LUT R38, RZ, R4, RZ, 0x33, !PT ;  /* 0x00000004ff269212 */ /* 0x000fc800078e33ff */
[----:B------:R-:W-:Y:S01]  /*0aa0*/  LEA.HI.SX32 R3, R3, -R38, 0x19 ;  /* 0x8000002603037211 */ /* 0x000fe200078fcaff */
[----:B------:R-:W-:-:S03]  /*0ab0*/  IMAD.MOV R6, RZ, RZ, -R38 ;  /* 0x000000ffff067224 */ /* 0x000fc600078e0a26 */
[----:B------:R-:W-:Y:S01]  /*0ac0*/  VIMNMX R11, PT, PT, R3, 0x1, PT ;  /* 0x00000001030b7848 */ /* 0x000fe20003fe0100 */
[----:B------:R-:W-:-:S03]  /*0ad0*/  IMAD R8, R4, R6, R5 ;  /* 0x0000000604087224 */ /* 0x000fc600078e0205 */
[----:B------:R-:W-:Y:S02]  /*0ae0*/  IABS R7, R11 ;  /* 0x0000000b00077213 */ /* 0x000fe40000000000 */
[----:B------:R-:W-:Y:S02]  /*0af0*/  IABS R6, R8 ;  /* 0x0000000800067213 */ /* 0x000fe40000000000 */
[----:B------:R-:W1:Y:S08]  /*0b00*/  I2F.RP R0, R7 ;  /* 0x0000000700007306 */ /* 0x000e700000209400 */
[----:B-1----:R-:W1:Y:S02]  /*0b10*/  MUFU.RCP R0, R0 ;  /* 0x0000000000007308 */ /* 0x002e640000001000 */
[----:B-1----:R-:W-:-:S06]  /*0b20*/  VIADD R2, R0, 0xffffffe ;  /* 0x0ffffffe00027836 */ /* 0x002fcc0000000000 */
[----:B------:R1:W2:Y:S02]  /*0b30*/  F2I.FTZ.U32.TRUNC.NTZ R3, R2 ;  /* 0x0000000200037305 */ /* 0x0002a4000021f000 */
[----:B-1----:R-:W-:Y:S02]  /*0b40*/  IMAD.MOV.U32 R2, RZ, RZ, RZ ;  /* 0x000000ffff027224 */ /* 0x002fe400078e00ff */
[----:B--2---:R-:W-:-:S04]  /*0b50*/  IMAD.MOV R9, RZ, RZ, -R3 ;  /* 0x000000ffff097224 */ /* 0x004fc800078e0a03 */
[----:B------:R-:W-:Y:S01]  /*0b60*/  IMAD.MOV.U32 R4, RZ, RZ, R9 ;  /* 0x000000ffff047224 */ /* 0x000fe200078e0009 */
[----:B------:R-:W-:-:S03]  /*0b70*/  IABS R9, R11 ;  /* 0x0000000b00097213 */ /* 0x000fc60000000000 */
[----:B------:R-:W-:Y:S02]  /*0b80*/  IMAD R5, R4, R7, RZ ;  /* 0x0000000704057224 */ /* 0x000fe400078e02ff */
[----:B------:R-:W-:Y:S02]  /*0b90*/  IMAD.MOV.U32 R4, RZ, RZ, R6 ;  /* 0x000000ffff047224 */ /* 0x000fe400078e0006 */
[----:B------:R-:W-:Y:S01]  /*0ba0*/  IMAD.HI.U32 R3, R3, R5, R2 ;  /* 0x0000000503037227 */ /* 0x000fe200078e0002 */
[----:B------:R-:W-:-:S03]  /*0bb0*/  IABS R2, R33 ;  /* 0x0000002100027213 */ /* 0x000fc60000000000 */
[----:B------:R-:W-:Y:S01]  /*0bc0*/  IMAD.MOV R0, RZ, RZ, -R9 ;  /* 0x000000ffff007224 */ /* 0x000fe200078e0a09 */
[----:B------:R-:W1:Y:S01]  /*0bd0*/  I2F.RP R5, R2 ;  /* 0x0000000200057306 */ /* 0x000e620000209400 */
[----:B------:R-:W-:Y:S01]  /*0be0*/  IMAD.HI.U32 R3, R3, R4, RZ ;  /* 0x0000000403037227 */ /* 0x000fe200078e00ff */
[----:B------:R-:W-:-:S03]  /*0bf0*/  IABS R9, R32 ;  /* 0x0000002000097213 */ /* 0x000fc60000000000 */
[----:B------:R-:W-:-:S03]  /*0c00*/  IMAD R0, R3, R0, R4 ;  /* 0x0000000003007224 */ /* 0x000fc600078e0204 */
[----:B------:R-:W2:Y:S02]  /*0c10*/  I2F.RP R4, R9 ;  /* 0x0000000900047306 */ /* 0x000ea40000209400 */
[----:B------:R-:W-:-:S06]  /*0c20*/  ISETP.GT.U32.AND P1, PT, R7, R0, PT ;  /* 0x000000000700720c */ /* 0x000fcc0003f24070 */
[----:B-1----:R-:W1:Y:S07]  /*0c30*/  MUFU.RCP R5, R5 ;  /* 0x0000000500057308 */ /* 0x002e6e0000001000 */
[----:B------:R-:W-:Y:S01]  /*0c40*/  @!P1 IMAD.IADD R0, R0, 0x1, -R7 ;  /* 0x0000000100009824 */ /* 0x000fe200078e0a07 */
[----:B--2---:R-:W2:Y:S01]  /*0c50*/  MUFU.RCP R4, R4 ;  /* 0x0000000400047308 */ /* 0x004ea20000001000 */
[----:B------:R-:W-:Y:S01]  /*0c60*/  @!P1 VIADD R3, R3, 0x1 ;  /* 0x0000000103039836 */ /* 0x000fe20000000000 */
[----:B------:R-:W-:-:S02]  /*0c70*/  ISETP.NE.AND P1, PT, R11, RZ, PT ;  /* 0x000000ff0b00720c */ /* 0x000fc40003f25270 */
[----:B------:R-:W-:Y:S02]  /*0c80*/  ISETP.GE.U32.AND P0, PT, R0, R7, PT ;  /* 0x000000070000720c */ /* 0x000fe40003f06070 */
[----:B------:R-:W-:Y:S01]  /*0c90*/  LOP3.LUT R0, R8, R11, RZ, 0x3c, !PT ;  /* 0x0000000b08007212 */ /* 0x000fe200078e3cff */
[----:B-1----:R-:W-:-:S03]  /*0ca0*/  VIADD R6, R5, 0xffffffe ;  /* 0x0ffffffe05067836 */ /* 0x002fc60000000000 */
[----:B------:R-:W-:Y:S01]  /*0cb0*/  ISETP.GE.AND P2, PT, R0, RZ, PT ;  /* 0x000000ff0000720c */ /* 0x000fe20003f46270 */
[----:B------:R-:W1:Y:S06]  /*0cc0*/  F2I.FTZ.U32.TRUNC.NTZ R7, R6 ;  /* 0x0000000600077305 */ /* 0x000e6c000021f000 */
[----:B------:R-:W-:Y:S02]  /*0cd0*/  @P0 VIADD R3, R3, 0x1 ;  /* 0x0000000103030836 */ /* 0x000fe40000000000 */
[----:B--2---:R-:W-:Y:S02]  /*0ce0*/  VIADD R5, R4, 0xffffffe ;  /* 0x0ffffffe04057836 */ /* 0x004fe40000000000 */
[----:B------:R-:W-:Y:S01]  /*0cf0*/  IMAD.MOV.U32 R10, RZ, RZ, R3 ;  /* 0x000000ffff0a7224 */ /* 0x000fe200078e0003 */
[----:B------:R-:W-:-:S03]  /*0d00*/  SHF.R.U32.HI R3, RZ, 0x5, R36 ;  /* 0x00000005ff037819 */ /* 0x000fc60000011624 */
[----:B------:R-:W-:Y:S01]  /*0d10*/  @!P2 IMAD.MOV R10, RZ, RZ, -R10 ;  /* 0x000000ffff0aa224 */ /* 0x000fe200078e0a0a */
[----:B------:R-:W-:Y:S01]  /*0d20*/  @!P1 LOP3.LUT R10, RZ, R11, RZ, 0x33, !PT ;  /* 0x0000000bff0a9212 */ /* 0x000fe200078e33ff */
[----:B------:R-:W2:Y:S01]  /*0d30*/  F2I.FTZ.U32.TRUNC.NTZ R5, R5 ;  /* 0x0000000500057305 */ /* 0x000ea2000021f000 */
[----:B------:R-:W-:Y:S01]  /*0d40*/  SGXT.U32 R3, R3, 0x2 ;  /* 0x000000020303781a */ /* 0x000fe20000000000 */
[----:B-1----:R-:W-:Y:S02]  /*0d50*/  IMAD.MOV R6, RZ, RZ, -R7 ;  /* 0x000000ffff067224 */ /* 0x002fe400078e0a07 */
[----:B------:R-:W-:-:S04]  /*0d60*/  IMAD.MOV R0, RZ, RZ, -R10 ;  /* 0x000000ffff007224 */ /* 0x000fc800078e0a0a */
[----:B------:R-:W-:-:S04]  /*0d70*/  IMAD R0, R11, R0, R8 ;  /* 0x000000000b007224 */ /* 0x000fc800078e0208 */
[----:B------:R-:W-:Y:S02]  /*0d80*/  IMAD.IADD R38, R38, 0x1, R0 ;  /* 0x0000000126267824 */ /* 0x000fe400078e0200 */
[----:B------:R-:W-:Y:S02]  /*0d90*/  IMAD.SHL.U32 R0, R10, 0x80, RZ ;  /* 0x000000800a007824 */ /* 0x000fe400078e00ff */
[----:B--2---:R-:W-:Y:S02]  /*0da0*/  IMAD.MOV R4, RZ, RZ, -R5 ;  /* 0x000000ffff047224 */ /* 0x004fe400078e0a05 */
[----:B------:R-:W-:Y:S01]  /*0db0*/  IMAD R38, R38, 0x80, R39 ;  /* 0x0000008026267824 */ /* 0x000fe200078e0227 */
[----:B------:R-:W-:Y:S01]  /*0dc0*/  LOP3.LUT R8, R0, R3, RZ, 0xfc, !PT ;  /* 0x0000000300087212 */ /* 0x000fe200078efcff */
[----:B------:R-:W-:Y:S02]  /*0dd0*/  IMAD.MOV.U32 R3, RZ, RZ, R6 ;  /* 0x000000ffff037224 */ /* 0x000fe400078e0006 */
[----:B------:R-:W-:Y:S01]  /*0de0*/  IMAD.MOV.U32 R6, RZ, RZ, RZ ;  /* 0x000000ffff067224 */ /* 0x000fe200078e00ff */
[C---:B------:R-:W-:Y:S01]  /*0df0*/  LOP3.LUT R16, R8.reuse, 0x7c, RZ, 0xfc, !PT ;  /* 0x0000007c08107812 */ /* 0x040fe200078efcff */
[----:B------:R-:W-:Y:S01]  /*0e00*/  IMAD R3, R3, R2, RZ ;  /* 0x0000000203037224 */ /* 0x000fe200078e02ff */
[----:B------:R-:W-:-:S02]  /*0e10*/  LOP3.LUT R12, R8, 0x4, RZ, 0xfc, !PT ;  /* 0x00000004080c7812 */ /* 0x000fc400078efcff */
[----:B------:R-:W-:Y:S01]  /*0e20*/  IABS R11, R16 ;  /* 0x00000010000b7213 */ /* 0x000fe20000000000 */
[----:B------:R-:W-:Y:S01]  /*0e30*/  IMAD.HI.U32 R6, R7, R3, R6 ;  /* 0x0000000307067227 */ /* 0x000fe200078e0006 */
[----:B------:R-:W-:Y:S02]  /*0e40*/  IABS R7, R38 ;  /* 0x0000002600077213 */ /* 0x000fe40000000000 */
[----:B------:R-:W-:Y:S01]  /*0e50*/  IABS R13, R12 ;  /* 0x0000000c000d7213 */ /* 0x000fe20000000000 */
[----:B------:R-:W-:Y:S01]  /*0e60*/  IMAD R3, R4, R9, RZ ;  /* 0x0000000904037224 */ /* 0x000fe200078e02ff */
[----:B------:R-:W-:Y:S01]  /*0e70*/  ISETP.GE.AND P1, PT, R12, RZ, PT ;  /* 0x000000ff0c00720c */ /* 0x000fe20003f26270 */
[----:B------:R-:W-:Y:S01]  /*0e80*/  IMAD.MOV.U32 R4, RZ, RZ, RZ ;  /* 0x000000ffff047224 */ /* 0x000fe200078e00ff */
[C---:B------:R-:W-:Y:S02]  /*0e90*/  LOP3.LUT R14, R8.reuse, 0x8, RZ, 0xfc, !PT ;  /* 0x00000008080e7812 */ /* 0x040fe400078efcff */
[----:B------:R-:W-:Y:S01]  /*0ea0*/  LOP3.LUT R12, R8, 0xc, RZ, 0xfc, !PT ;  /* 0x0000000c080c7812 */ /* 0x000fe200078efcff */
[----:B------:R-:W-:Y:S01]  /*0eb0*/  IMAD.HI.U32 R4, R5, R3, R4 ;  /* 0x0000000305047227 */ /* 0x000fe200078e0004 */
[----:B------:R-:W-:-:S02]  /*0ec0*/  IABS R15, R14 ;  /* 0x0000000e000f7213 */ /* 0x000fc40000000000 */
[----:B------:R-:W-:Y:S01]  /*0ed0*/  ISETP.GE.AND P5, PT, R14, RZ, PT ;  /* 0x000000ff0e00720c */ /* 0x000fe20003fa6270 */
[----:B------:R-:W-:Y:S01]  /*0ee0*/  IMAD.MOV.U32 R5, RZ, RZ, R7 ;  /* 0x000000ffff057224 */ /* 0x000fe200078e0007 */
[----:B------:R-:W-:Y:S01]  /*0ef0*/  SHF.R.U32.HI R7, RZ, 0x5, R36 ;  /* 0x00000005ff077819 */ /* 0x000fe20000011624 */
[----:B------:R-:W-:Y:S01]  /*0f00*/  IMAD.HI.U32 R3, R6, R11, RZ ;  /* 0x0000000b06037227 */ /* 0x000fe200078e00ff */
[----:B------:R-:W-:Y:S02]  /*0f10*/  LOP3.LUT R14, R8, 0x10, RZ, 0xfc, !PT ;  /* 0x00000010080e7812 */ /* 0x000fe400078efcff */
[----:B------:R-:W-:Y:S01]  /*0f20*/  R2UR UR20, R7 ;  /* 0x00000000071472ca */ /* 0x000fe200000e0000 */
[----:B------:R-:W-:Y:S01]  /*0f30*/  IMAD.HI.U32 R4, R4, R5, RZ ;  /* 0x0000000504047227 */ /* 0x000fe200078e00ff */
[----:B------:R-:W-:Y:S02]  /*0f40*/  IABS R7, R8 ;  /* 0x0000000800077213 */ /* 0x000fe40000000000 */
[C---:B------:R-:W-:Y:S01]  /*0f50*/  LOP3.LUT R18, R8.reuse, 0x24, RZ, 0xfc, !PT ;  /* 0x0000002408127812 */ /* 0x040fe200078efcff */
[----:B------:R-:W-:Y:S01]  /*0f60*/  IMAD.MOV R4, RZ, RZ, -R4 ;  /* 0x000000ffff047224 */ /* 0x000fe200078e0a04 */
[----:B------:R-:W-:Y:S01]  /*0f70*/  LOP3.LUT R20, R8, 0x28, RZ, 0xfc, !PT ;  /* 0x0000002808147812 */ /* 0x000fe200078efcff */
[----:B------:R-:W-:Y:S01]  /*0f80*/  IMAD.MOV R3, RZ, RZ, -R3 ;  /* 0x000000ffff037224 */ /* 0x000fe200078e0a03 */
[----:B------:R-:W-:Y:S01]  /*0f90*/  IABS R21, R18 ;  /* 0x0000001200157213 */ /* 0x000fe20000000000 */
[C---:B------:R-:W-:Y:S01]  /*0fa0*/  IMAD R4, R9.reuse, R4, R5 ;  /* 0x0000000409047224 */ /* 0x040fe200078e0205 */
[----:B------:R-:W-:Y:S01]  /*0fb0*/  IABS R23, R20 ;  /* 0x0000001400177213 */ /* 0x000fe20000000000 */
[----:B------:R-:W-:Y:S01]  /*0fc0*/  IMAD.HI.U32 R5, R6, R13, RZ ;  /* 0x0000000d06057227 */ /* 0x000fe200078e00ff */
[----:B------:R-:W-:Y:S01]  /*0fd0*/  LOP3.LUT R26, R8, 0x34, RZ, 0xfc, !PT ;  /* 0x00000034081a7812 */ /* 0x000fe200078efcff */
[----:B------:R-:W-:Y:S01]  /*0fe0*/  USHF.L.U32 UR8, UR20, 0x15, URZ ;  /* 0x0000001514087899 */ /* 0x000fe200080006ff */
[----:B------:R-:W-:Y:S01]  /*0ff0*/  ISETP.GT.U32.AND P0, PT, R9, R4, PT ;  /* 0x000000040900720c */ /* 0x000fe20003f04070 */
[----:B------:R-:W-:Y:S01]  /*1000*/  IMAD R11, R2, R3, R11 ;  /* 0x00000003020b7224 */ /* 0x000fe200078e020b */
[----:B------:R-:W-:Y:S01]  /*1010*/  LOP3.LUT R3, R36, 0x60, RZ, 0xc0, !PT ;  /* 0x0000006024037812 */ /* 0x000fe200078ec0ff */
[----:B------:R-:W-:Y:S01]  /*1020*/  IMAD.MOV R5, RZ, RZ, -R5 ;  /* 0x000000ffff057224 */ /* 0x000fe200078e0a05 */
[----:B------:R-:W-:Y:S01]  /*1030*/  LOP3.LUT R22, R8, 0x2c, RZ, 0xfc, !PT ;  /* 0x0000002c08167812 */ /* 0x000fe200078efcff */
[----:B------:R-:W-:Y:S01]  /*1040*/  ULOP3.LUT UR8, UR8, 0x600000, URZ, 0xc0, !UPT ;  /* 0x0060000008087892 */ /* 0x000fe2000f8ec0ff */
[C---:B------:R-:W-:Y:S01]  /*1050*/  ISETP.GT.U32.AND P2, PT, R2.reuse, R11, PT ;  /* 0x0000000b0200720c */ /* 0x040fe20003f44070 */
[----:B------:R-:W-:Y:S01]  /*1060*/  IMAD R5, R2, R5, R13 ;  /* 0x0000000502057224 */ /* 0x000fe200078e020d */
[----:B------:R-:W-:Y:S01]  /*1070*/  SHF.R.U32.HI R10, RZ, 0x1, R3 ;  /* 0x00000001ff0a7819 */ /* 0x000fe20000011603 */
[----:B------:R-:W-:Y:S01]  /*1080*/  IMAD.HI.U32 R3, R6, R7, RZ ;  /* 0x0000000706037227 */ /* 0x000fe200078e00ff */
[----:B------:R-:W-:-:S02]  /*1090*/  IABS R13, R12 ;  /* 0x0000000c000d7213 */ /* 0x000fc40000000000 */
[----:B------:R-:W-:Y:S01]  /*10a0*/  ISETP.GT.U32.AND P3, PT, R2, R5, PT ;  /* 0x000000050200720c */ /* 0x000fe20003f64070 */
[----:B------:R-:W-:Y:S01]  /*10b0*/  @!P0 IMAD.IADD R4, R4, 0x1, -R9 ;  /* 0x0000000104048824 */ /* 0x000fe200078e0a09 */
[----:B------:R-:W-:Y:S01]  /*10c0*/  LOP3.LUT R37, R37, R10, RZ, 0x3c, !PT ;  /* 0x0000000a25257212 */ /* 0x000fe200078e3cff */
[----:B------:R-:W-:Y:S01]  /*10d0*/  IMAD.MOV R3, RZ, RZ, -R3 ;  /* 0x000000ffff037224 */ /* 0x000fe200078e0a03 */
[----:B------:R-:W-:Y:S02]  /*10e0*/  LOP3.LUT R24, R8, 0x30, RZ, 0xfc, !PT ;  /* 0x0000003008187812 */ /* 0x000fe400078efcff */
[----:B------:R-:W-:Y:S01]  /*10f0*/  ISETP.GT.U32.AND P6, PT, R9, R4, PT ;  /* 0x000000040900720c */ /* 0x000fe20003fc4070 */
[----:B------:R-:W-:Y:S01]  /*1100*/  IMAD R3, R2, R3, R7 ;  /* 0x0000000302037224 */ /* 0x000fe200078e0207 */
[----:B------:R-:W-:Y:S01]  /*1110*/  IABS R29, R26 ;  /* 0x0000001a001d7213 */ /* 0x000fe20000000000 */
[----:B------:R-:W-:Y:S01]  /*1120*/  @!P2 IMAD.IADD R11, R11, 0x1, -R2 ;  /* 0x000000010b0ba824 */ /* 0x000fe200078e0a02 */
[----:B------:R-:W-:Y:S01]  /*1130*/  ISETP.GE.AND P2, PT, R16, RZ, PT ;  /* 0x000000ff1000720c */ /* 0x000fe20003f46270 */
[----:B------:R-:W-:Y:S01]  /*1140*/  IMAD.HI.U32 R7, R6, R15, RZ ;  /* 0x0000000f06077227 */ /* 0x000fe200078e00ff */
[----:B------:R-:W-:-:S02]  /*1150*/  ISETP.GT.U32.AND P0, PT, R2, R3, PT ;  /* 0x000000030200720c */ /* 0x000fc40003f04070 */
[----:B------:R-:W-:Y:S01]  /*1160*/  ISETP.GT.U32.AND P4, PT, R2, R11, PT ;  /* 0x0000000b0200720c */ /* 0x000fe20003f84070 */
[--C-:B------:R-:W-:Y:S01]  /*1170*/  @!P3 IMAD.IADD R5, R5, 0x1, -R2.reuse ;  /* 0x000000010505b824 */ /* 0x100fe200078e0a02 */
[----:B------:R-:W-:Y:S01]  /*1180*/  ISETP.GE.AND P3, PT, R12, RZ, PT ;  /* 0x000000ff0c00720c */ /* 0x000fe20003f66270 */
[----:B------:R-:W-:Y:S01]  /*1190*/  IMAD.MOV R7, RZ, RZ, -R7 ;  /* 0x000000ffff077224 */ /* 0x000fe200078e0a07 */
[----:B------:R-:W-:Y:S01]  /*11a0*/  LOP3.LUT R12, R8, 0x18, RZ, 0xfc, !PT ;  /* 0x00000018080c7812 */ /* 0x000fe200078efcff */
[----:B------:R-:W-:Y:S01]  /*11b0*/  @!P6 IMAD.IADD R4, R4, 0x1, -R9 ;  /* 0x000000010404e824 */ /* 0x000fe200078e0a09 */
[----:B------:R-:W-:Y:S01]  /*11c0*/  ISETP.GT.U32.AND P6, PT, R2, R5, PT ;  /* 0x000000050200720c */ /* 0x000fe20003fc4070 */
[----:B------:R-:W-:Y:S01]  /*11d0*/  IMAD.HI.U32 R9, R6, R13, RZ ;  /* 0x0000000d06097227 */ /* 0x000fe200078e00ff */
[----:B------:R-:W-:Y:S02]  /*11e0*/  LOP3.LUT R16, R8, 0x20, RZ, 0xfc, !PT ;  /* 0x0000002008107812 */ /* 0x000fe400078efcff */
[----:B------:R-:W-:Y:S01]  /*11f0*/  IABS R25, R22 ;  /* 0x0000001600197213 */ /* 0x000fe20000000000 */
[----:B------:R-:W-:Y:S01]  /*1200*/  IMAD.MOV R9, RZ, RZ, -R9 ;  /* 0x000000ffff097224 */ /* 0x000fe200078e0a09 */
[----:B------:R-:W-:Y:S01]  /*1210*/  IABS R19, R16 ;  /* 0x0000001000137213 */ /* 0x000fe20000000000 */
[C---:B------:R-:W-:Y:S01]  /*1220*/  IMAD R7, R2.reuse, R7, R15 ;  /* 0x0000000702077224 */ /* 0x040fe200078e020f */
[----:B------:R-:W-:Y:S01]  /*1230*/  IABS R15, R14 ;  /* 0x0000000e000f7213 */ /* 0x000fe20000000000 */
[--C-:B------:R-:W-:Y:S01]  /*1240*/  @!P0 IMAD.IADD R3, R3, 0x1, -R2.reuse ;  /* 0x0000000103038824 */ /* 0x100fe200078e0a02 */
[----:B------:R-:W-:Y:S01]  /*1250*/  IABS R27, R24 ;  /* 0x00000018001b7213 */ /* 0x000fe20000000000 */
[--C-:B------:R-:W-:Y:S01]  /*1260*/  @!P4 IMAD.IADD R11, R11, 0x1, -R2.reuse ;  /* 0x000000010b0bc824 */ /* 0x100fe200078e0a02 */
[C---:B------:R-:W-:Y:S01]  /*1270*/  ISETP.GT.U32.AND P4, PT, R2.reuse, R7, PT ;  /* 0x000000070200720c */ /* 0x040fe20003f84070 */
[C---:B------:R-:W-:Y:S01]  /*1280*/  IMAD R9, R2.reuse, R9, R13 ;  /* 0x0000000902097224 */ /* 0x040fe200078e020d */
[----:B------:R-:W-:Y:S01]  /*1290*/  ISETP.GT.U32.AND P0, PT, R2, R3, PT ;  /* 0x000000030200720c */ /* 0x000fe20003f04070 */
[----:B------:R-:W-:Y:S01]  /*12a0*/  IMAD.MOV.U32 R239, RZ, RZ, R11 ;  /* 0x000000ffffef7224 */ /* 0x000fe200078e000b */
[----:B------:R-:W-:Y:S01]  /*12b0*/  LOP3.LUT R28, R8, 0x68, RZ, 0xfc, !PT ;  /* 0x00000068081c7812 */ /* 0x000fe200078efcff */
[----:B------:R-:W-:Y:S01]  /*12c0*/  @!P6 IMAD.IADD R5, R5, 0x1, -R2 ;  /* 0x000000010505e824 */ /* 0x000fe200078e0a02 */
[----:B------:R-:W-:Y:S01]  /*12d0*/  ISETP.GT.U32.AND P6, PT, R2, R9, PT ;  /* 0x000000090200720c */ /* 0x000fe20003fc4070 */
[----:B------:R-:W-:Y:S01]  /*12e0*/  IMAD.HI.U32 R10, R6, R15, RZ ;  /* 0x0000000f060a7227 */ /* 0x000fe200078e00ff */
[----:B------:R-:W-:-:S02]  /*12f0*/  IABS R61, R28 ;  /* 0x0000001c003d7213 */ /* 0x000fc40000000000 */
[C---:B------:R-:W-:Y:S01]  /*1300*/  LOP3.LUT R30, R8.reuse, 0x6c, RZ, 0xfc, !PT ;  /* 0x0000006c081e7812 */ /* 0x040fe200078efcff */
[----:B------:R-:W-:Y:S01]  /*1310*/  @!P2 IMAD.MOV R239, RZ, RZ, -R239 ;  /* 0x000000ffffefa224 */ /* 0x000fe200078e0aef */
[----:B------:R-:W-:Y:S01]  /*1320*/  ISETP.GE.AND P2, PT, R8, RZ, PT ;  /* 0x000000ff0800720c */ /* 0x000fe20003f46270 */
[----:B------:R-:W-:Y:S01]  /*1330*/  IMAD.MOV R10, RZ, RZ, -R10 ;  /* 0x000000ffff0a7224 */ /* 0x000fe200078e0a0a */
[----:B------:R-:W-:Y:S01]  /*1340*/  IABS R63, R30 ;  /* 0x0000001e003f7213 */ /* 0x000fe20000000000 */
[--C-:B------:R-:W-:Y:S01]  /*1350*/  @!P0 IMAD.IADD R3, R3, 0x1, -R2.reuse ;  /* 0x0000000103038824 */ /* 0x100fe200078e0a02 */
[----:B------:R-:W-:Y:S01]  /*1360*/  ISETP.GE.AND P0, PT, R14, RZ, PT ;  /* 0x000000ff0e00720c */ /* 0x000fe20003f06270 */
[----:B------:R-:W-:Y:S01]  /*1370*/  IMAD R11, R2, R10, R15 ;  /* 0x0000000a020b7224 */ /* 0x000fe200078e020f */
[----:B------:R-:W-:Y:S01]  /*1380*/  LOP3.LUT R10, R8, 0x14, RZ, 0xfc, !PT ;  /* 0x00000014080a7812 */ /* 0x000fe200078efcff */
[--C-:B------:R-:W-:Y:S01]  /*1390*/  @!P4 IMAD.IADD R7, R7, 0x1, -R2.reuse ;  /* 0x000000010707c824 */ /* 0x100fe200078e0a02 */
[----:B------:R-:W-:Y:S01]  /*13a0*/  IABS R15, R12 ;  /* 0x0000000c000f7213 */ /* 0x000fe20000000000 */
[----:B------:R-:W-:Y:S01]  /*13b0*/  @!P6 IMAD.IADD R9, R9, 0x1, -R2 ;  /* 0x000000010909e824 */ /* 0x000fe200078e0a02 */
[----:B------:R-:W-:Y:S01]  /*13c0*/  IABS R13, R10 ;  /* 0x0000000a000d7213 */ /* 0x000fe20000000000 */
[----:B------:R-:W-:Y:S01]  /*13d0*/  @!P1 IMAD.MOV R5, RZ, RZ, -R5 ;  /* 0x000000ffff059224 */ /* 0x000fe200078e0a05 */
[----:B------:R-:W-:Y:S01]  /*13e0*/  ISETP.GT.U32.AND P4, PT, R2, R7, PT ;  /* 0x000000070200720c */ /* 0x000fe20003f84070 */
[----:B------:R-:W-:Y:S01]  /*13f0*/  @!P2 IMAD.MOV R3, RZ, RZ, -R3 ;  /* 0x000000ffff03a224 */ /* 0x000fe200078e0a03 */
[----:B------:R-:W-:Y:S01]  /*1400*/  ISETP.GE.AND P2, PT, R10, RZ, PT ;  /* 0x000000ff0a00720c */ /* 0x000fe20003f46270 */
[----:B------:R-:W-:Y:S01]  /*1410*/  IMAD.HI.U32 R10, R6, R13, RZ ;  /* 0x0000000d060a7227 */ /* 0x000fe200078e00ff */
[----:B------:R-:W-:-:S02]  /*1420*/  ISETP.GT.U32.AND P6, PT, R2, R9, PT ;  /* 0x000000090200720c */ /* 0x000fc40003fc4070 */
[----:B------:R-:W-:Y:S01]  /*1430*/  ISETP.GE.AND P1, PT, R12, RZ, PT ;  /* 0x000000ff0c00720c */ /* 0x000fe20003f26270 */
[----:B------:R-:W-:Y:S01]  /*1440*/  IMAD.HI.U32 R12, R6, R15, RZ ;  /* 0x0000000f060c7227 */ /* 0x000fe200078e00ff */
[----:B------:R-:W-:Y:S02]  /*1450*/  LOP3.LUT R14, R8, 0x1c, RZ, 0xfc, !PT ;  /* 0x0000001c080e7812 */ /* 0x000fe400078efcff */
[----:B------:R-:W-:Y:S01]  /*1460*/  LOP3.LUT R36, R36, 0x1f, RZ, 0xc0, !PT ;  /* 0x0000001f24247812 */ /* 0x000fe200078ec0ff */
[----:B------:R-:W-:Y:S01]  /*1470*/  IMAD.MOV R10, RZ, RZ, -R10 ;  /* 0x000000ffff0a7224 */ /* 0x000fe200078e0a0a */
[----:B------:R-:W-:Y:S01]  /*1480*/  IABS R17, R14 ;  /* 0x0000000e00117213 */ /* 0x000fe20000000000 */
[----:B------:R-:W-:Y:S02]  /*1490*/  IMAD.MOV R12, RZ, RZ, -R12 ;  /* 0x000000ffff0c7224 */ /* 0x000fe400078e0a0c */
[C---:B------:R-:W-:Y:S02]  /*14a0*/  IMAD R13, R2.reuse, R10, R13 ;  /* 0x0000000a020d7224 */ /* 0x040fe400078e020d */
[----:B------:R-:W-:Y:S01]  /*14b0*/  @!P4 IMAD.IADD R7, R7, 0x1, -R2 ;  /* 0x000000010707c824 */ /* 0x000fe200078e0a02 */
[C---:B------:R-:W-:Y:S01]  /*14c0*/  ISETP.GT.U32.AND P4, PT, R2.reuse, R11, PT ;  /* 0x0000000b0200720c */ /* 0x040fe20003f84070 */
[----:B------:R-:W-:-:S02]  /*14d0*/  IMAD R15, R2, R12, R15 ;  /* 0x0000000c020f7224 */ /* 0x000fc400078e020f */
[----:B------:R-:W-:Y:S01]  /*14e0*/  @!P6 IMAD.IADD R9, R9, 0x1, -R2 ;  /* 0x000000010909e824 */ /* 0x000fe200078e0a02 */
[C---:B------:R-:W-:Y:S01]  /*14f0*/  ISETP.GT.U32.AND P6, PT, R2.reuse, R13, PT ;  /* 0x0000000d0200720c */ /* 0x040fe20003fc4070 */
[----:B------:R-:W-:Y:S01]  /*1500*/  @!P5 IMAD.MOV R7, RZ, RZ, -R7 ;  /* 0x000000ffff07d224 */ /* 0x000fe200078e0a07 */
[----:B------:R-:W-:Y:S01]  /*1510*/  ISETP.GT.U32.AND P5, PT, R2, R15, PT ;  /* 0x0000000f0200720c */ /* 0x000fe20003fa4070 */
[----:B------:R-:W-:-:S04]  /*1520*/  IMAD.HI.U32 R10, R6, R17, RZ ;  /* 0x00000011060a7227 */ /* 0x000fc800078e00ff */
[----:B------:R-:W-:-:S04]  /*1530*/  IMAD.HI.U32 R12, R6, R19, RZ ;  /* 0x00000013060c7227 */ /* 0x000fc800078e00ff */
[--C-:B------:R-:W-:Y:S02]  /*1540*/  @!P4 IMAD.IADD R11, R11, 0x1, -R2.reuse ;  /* 0x000000010b0bc824 */ /* 0x100fe400078e0a02 */
[--C-:B------:R-:W-:Y:S02]  /*1550*/  @!P6 IMAD.IADD R13, R13, 0x1, -R2.reuse ;  /* 0x000000010d0de824 */ /* 0x100fe400078e0a02 */
[----:B------:R-:W-:Y:S01]  /*1560*/  @!P5 IMAD.IADD R15, R15, 0x1, -R2 ;  /* 0x000000010f0fd824 */ /* 0x000fe200078e0a02 */
[C---:B------:R-:W-:Y:S01]  /*1570*/  ISETP.GT.U32.AND P4, PT, R2.reuse, R11, PT ;  /* 0x0000000b0200720c */ /* 0x040fe20003f84070 */
[----:B------:R-:W-:Y:S01]  /*1580*/  IMAD.MOV R10, RZ, RZ, -R10 ;  /* 0x000000ffff0a7224 */ /* 0x000fe200078e0a0a */
[C---:B------:R-:W-:Y:S01]  /*1590*/  ISETP.GT.U32.AND P6, PT, R2.reuse, R13, PT ;  /* 0x0000000d0200720c */ /* 0x040fe20003fc4070 */
[----:B------:R-:W-:Y:S01]  /*15a0*/  IMAD.MOV R12, RZ, RZ, -R12 ;  /* 0x000000ffff0c7224 */ /* 0x000fe200078e0a0c */
[C---:B------:R-:W-:Y:S01]  /*15b0*/  ISETP.GT.U32.AND P5, PT, R2.reuse, R15, PT ;  /* 0x0000000f0200720c */ /* 0x040fe20003fa4070 */
[----:B------:R-:W-:-:S02]  /*15c0*/  IMAD R17, R2, R10, R17 ;  /* 0x0000000a02117224 */ /* 0x000fc400078e0211 */
[----:B------:R-:W-:Y:S02]  /*15d0*/  IMAD R19, R2, R12, R19 ;  /* 0x0000000c02137224 */ /* 0x000fe400078e0213 */
[----:B------:R-:W-:-:S04]  /*15e0*/  IMAD.HI.U32 R10, R6, R21, RZ ;  /* 0x00000015060a7227 */ /* 0x000fc800078e00ff */
[----:B------:R-:W-:Y:S01]  /*15f0*/  @!P3 IMAD.MOV R9, RZ, RZ, -R9 ;  /* 0x000000ffff09b224 */ /* 0x000fe200078e0a09 */
[----:B------:R-:W-:Y:S01]  /*1600*/  ISETP.GE.AND P3, PT, R14, RZ, PT ;  /* 0x000000ff0e00720c */ /* 0x000fe20003f66270 */
[--C-:B------:R-:W-:Y:S01]  /*1610*/  @!P6 IMAD.IADD R13, R13, 0x1, -R2.reuse ;  /* 0x000000010d0de824 */ /* 0x100fe200078e0a02 */
[C---:B------:R-:W-:Y:S01]  /*1620*/  ISETP.GT.U32.AND P6, PT, R2.reuse, R17, PT ;  /* 0x000000110200720c */ /* 0x040fe20003fc4070 */
[----:B------:R-:W-:Y:S01]  /*1630*/  @!P5 IMAD.IADD R15, R15, 0x1, -R2 ;  /* 0x000000010f0fd824 */ /* 0x000fe200078e0a02 */
[----:B------:R-:W-:Y:S01]  /*1640*/  ISETP.GT.U32.AND P5, PT, R2, R19, PT ;  /* 0x000000130200720c */ /* 0x000fe20003fa4070 */
[----:B------:R-:W-:Y:S02]  /*1650*/  IMAD.MOV R14, RZ, RZ, -R10 ;  /* 0x000000ffff0e7224 */ /* 0x000fe400078e0a0a */
[----:B------:R-:W-:-:S04]  /*1660*/  IMAD.HI.U32 R10, R6, R23, RZ ;  /* 0x00000017060a7227 */ /* 0x000fc800078e00ff */
[----:B------:R-:W-:Y:S01]  /*1670*/  @!P4 IMAD.IADD R11, R11, 0x1, -R2 ;  /* 0x000000010b0bc824 */ /* 0x000fe200078e0a02 */
[----:B------:R-:W-:Y:S01]  /*1680*/  ISETP.GE.AND P4, PT, R16, RZ, PT ;  /* 0x000000ff1000720c */ /* 0x000fe20003f86270 */
[C---:B------:R-:W-:Y:S02]  /*1690*/  IMAD R21, R2.reuse, R14, R21 ;  /* 0x0000000e02157224 */ /* 0x040fe400078e0215 */
[----:B------:R-:W-:Y:S02]  /*16a0*/  IMAD.MOV R16, RZ, RZ, -R10 ;  /* 0x000000ffff107224 */ /* 0x000fe400078e0a0a */
[--C-:B------:R-:W-:Y:S01]  /*16b0*/  @!P6 IMAD.IADD R17, R17, 0x1, -R2.reuse ;  /* 0x000000011111e824 */ /* 0x100fe200078e0a02 */
[C---:B------:R-:W-:Y:S01]  /*16c0*/  ISETP.GT.U32.AND P6, PT, R2.reuse, R21, PT ;  /* 0x000000150200720c */ /* 0x040fe20003fc4070 */
[----:B------:R-:W-:Y:S01]  /*16d0*/  IMAD R23, R2, R16, R23 ;  /* 0x0000001002177224 */ /* 0x000fe200078e0217 */
[----:B------:R-:W-:Y:S01]  /*16e0*/  LOP3.LUT R16, R8, 0x3c, RZ, 0xfc, !PT ;  /* 0x0000003c08107812 */ /* 0x000fe200078efcff */
[----:B------:R-:W-:-:S02]  /*16f0*/  @!P5 IMAD.IADD R19, R19, 0x1, -R2 ;  /* 0x000000011313d824 */ /* 0x000fc400078e0a02 */
[----:B------:R-:W-:Y:S01]  /*1700*/  IMAD.HI.U32 R10, R6, R29, RZ ;  /* 0x0000001d060a7227 */ /* 0x000fe200078e00ff */
[----:B------:R-:W-:Y:S02]  /*1710*/  ISETP.GT.U32.AND P5, PT, R2, R23, PT ;  /* 0x000000170200720c */ /* 0x000fe40003fa4070 */
[----:B------:R-:W-:Y:S01]  /*1720*/  IABS R35, R16 ;  /* 0x0000001000237213 */ /* 0x000fe20000000000 */
[----:B------:R-:W-:-:S04]  /*1730*/  IMAD.HI.U32 R12, R6, R25, RZ ;  /* 0x00000019060c7227 */ /* 0x000fc800078e00ff */
[----:B------:R-:W-:Y:S01]  /*1740*/  @!P6 IMAD.IADD R21, R21, 0x1, -R2 ;  /* 0x000000011515e824 */ /* 0x000fe200078e0a02 */
[----:B------:R-:W-:Y:S01]  /*1750*/  ISETP.GT.U32.AND P6, PT, R2, R19, PT ;  /* 0x000000130200720c */ /* 0x000fe20003fc4070 */
[----:B------:R-:W-:-:S04]  /*1760*/  IMAD.HI.U32 R14, R6, R27, RZ ;  /* 0x0000001b060e7227 */ /* 0x000fc800078e00ff */
[----:B------:R-:W-:Y:S01]  /*1770*/  @!P5 IMAD.IADD R23, R23, 0x1, -R2 ;  /* 0x000000011717d824 */ /* 0x000fe200078e0a02 */
[C---:B------:R-:W-:Y:S01]  /*1780*/  ISETP.GT.U32.AND P5, PT, R2.reuse, R21, PT ;  /* 0x000000150200720c */ /* 0x040fe20003fa4070 */
[----:B------:R-:W-:Y:S02]  /*1790*/  IMAD.MOV R10, RZ, RZ, -R10 ;  /* 0x000000ffff0a7224 */ /* 0x000fe400078e0a0a */
[----:B------:R-:W-:Y:S01]  /*17a0*/  @!P2 IMAD.MOV R13, RZ, RZ, -R13 ;  /* 0x000000ffff0da224 */ /* 0x000fe200078e0a0d */
[C---:B------:R-:W-:Y:S01]  /*17b0*/  ISETP.GT.U32.AND P2, PT, R2.reuse, R23, PT ;  /* 0x000000170200720c */ /* 0x040fe20003f44070 */
[----:B------:R-:W-:Y:S02]  /*17c0*/  IMAD.MOV R12, RZ, RZ, -R12 ;  /* 0x000000ffff0c7224 */ /* 0x000fe400078e0a0c */
[----:B------:R-:W-:Y:S02]  /*17d0*/  IMAD.MOV R14, RZ, RZ, -R14 ;  /* 0x000000ffff0e7224 */ /* 0x000fe400078e0a0e */
[----:B------:R-:W-:-:S02]  /*17e0*/  IMAD R29, R2, R10, R29 ;  /* 0x0000000a021d7224 */ /* 0x000fc400078e021d */
[C---:B------:R-:W-:Y:S02]  /*17f0*/  IMAD R25, R2.reuse, R12, R25 ;  /* 0x0000000c02197224 */ /* 0x040fe400078e0219 */
[----:B------:R-:W-:Y:S01]  /*1800*/  IMAD R27, R2, R14, R27 ;  /* 0x0000000e021b7224 */ /* 0x000fe200078e021b */
[----:B------:R-:W-:Y:S01]  /*1810*/  LOP3.LUT R14, R8, 0x38, RZ, 0xfc, !PT ;  /* 0x00000038080e7812 */ /* 0x000fe200078efcff */
[----:B------:R-:W-:Y:S01]  /*1820*/  @!P5 IMAD.IADD R21, R21, 0x1, -R2 ;  /* 0x000000011515d824 */ /* 0x000fe200078e0a02 */
[C---:B------:R-:W-:Y:S01]  /*1830*/  ISETP.GT.U32.AND P5, PT, R2.reuse, R29, PT ;  /* 0x0000001d0200720c */ /* 0x040fe20003fa4070 */
[----:B------:R-:W-:Y:S01]  /*1840*/  @!P0 IMAD.MOV R11, RZ, RZ, -R11 ;  /* 0x000000ffff0b8224 */ /* 0x000fe200078e0a0b */
[----:B------:R-:W-:Y:S01]  /*1850*/  IABS R31, R14 ;  /* 0x0000000e001f7213 */ /* 0x000fe20000000000 */
[----:B------:R-:W-:Y:S01]  /*1860*/  @!P1 IMAD.MOV R15, RZ, RZ, -R15 ;  /* 0x000000ffff0f9224 */ /* 0x000fe200078e0a0f */
[----:B------:R-:W-:Y:S01]  /*1870*/  ISETP.GT.U32.AND P0, PT, R2, R17, PT ;  /* 0x000000110200720c */ /* 0x000fe20003f04070 */
[----:B------:R-:W-:Y:S01]  /*1880*/  IMAD.HI.U32 R12, R6, R35, RZ ;  /* 0x00000023060c7227 */ /* 0x000fe200078e00ff */
[----:B------:R-:W-:-:S03]  /*1890*/  ISETP.GT.U32.AND P1, PT, R2, R25, PT ;  /* 0x000000190200720c */ /* 0x000fc60003f24070 */
[--C-:B------:R-:W-:Y:S01]  /*18a0*/  @!P6 IMAD.IADD R19, R19, 0x1, -R2.reuse ;  /* 0x000000011313e824 */ /* 0x100fe200078e0a02 */
[----:B------:R-:W-:Y:S01]  /*18b0*/  ISETP.GE.AND P6, PT, R18, RZ, PT ;  /* 0x000000ff1200720c */ /* 0x000fe20003fc6270 */
[----:B------:R-:W-:Y:S01]  /*18c0*/  @!P2 IMAD.IADD R23, R23, 0x1, -R2 ;  /* 0x000000011717a824 */ /* 0x000fe200078e0a02 */
[----:B------:R-:W-:Y:S01]  /*18d0*/  ISETP.GE.AND P2, PT, R20, RZ, PT ;  /* 0x000000ff1400720c */ /* 0x000fe20003f46270 */
[----:B------:R-:W-:Y:S01]  /*18e0*/  IMAD.HI.U32 R10, R6, R31, RZ ;  /* 0x0000001f060a7227 */ /* 0x000fe200078e00ff */
[C---:B------:R-:W-:Y:S02]  /*18f0*/  LOP3.LUT R18, R8.reuse, 0x44, RZ, 0xfc, !PT ;  /* 0x0000004408127812 */ /* 0x040fe400078efcff */
[----:B------:R-:W-:Y:S01]  /*1900*/  LOP3.LUT R20, R8, 0x58, RZ, 0xfc, !PT ;  /* 0x0000005808147812 */ /* 0x000fe200078efcff */
[----:B------:R-:W-:Y:S01]  /*1910*/  IMAD.MOV R12, RZ, RZ, -R12 ;  /* 0x000000ffff0c7224 */ /* 0x000fe200078e0a0c */
[----:B------:R-:W-:Y:S01]  /*1920*/  IABS R43, R18 ;  /* 0x00000012002b7213 */ /* 0x000fe20000000000 */
[----:B------:R-:W-:Y:S01]  /*1930*/  IMAD.MOV R10, RZ, RZ, -R10 ;  /* 0x000000ffff0a7224 */ /* 0x000fe200078e0a0a */
[----:B------:R-:W-:Y:S01]  /*1940*/  IABS R53, R20 ;  /* 0x0000001400357213 */ /* 0x000fe20000000000 */
[----:B------:R-:W-:Y:S01]  /*1950*/  IMAD R35, R2, R12, R35 ;  /* 0x0000000c02237224 */ /* 0x000fe200078e0223 */
[----:B------:R-:W-:Y:S01]  /*1960*/  LOP3.LUT R12, R8, 0x40, RZ, 0xfc, !PT ;  /* 0x00000040080c7812 */ /* 0x000fe200078efcff */
[----:B------:R-:W-:-:S02]  /*1970*/  @!P5 IMAD.IADD R29, R29, 0x1, -R2 ;  /* 0x000000011d1dd824 */ /* 0x000fc400078e0a02 */
[--C-:B------:R-:W-:Y:S01]  /*1980*/  @!P0 IMAD.IADD R17, R17, 0x1, -R2.reuse ;  /* 0x0000000111118824 */ /* 0x100fe200078e0a02 */
[----:B------:R-:W-:Y:S01]  /*1990*/  IABS R41, R12 ;  /* 0x0000000c00297213 */ /* 0x000fe20000000000 */
[----:B------:R-:W-:Y:S01]  /*19a0*/  @!P1 IMAD.IADD R25, R25, 0x1, -R2 ;  /* 0x0000000119199824 */ /* 0x000fe200078e0a02 */
[C---:B------:R-:W-:Y:S01]  /*19b0*/  ISETP.GT.U32.AND P5, PT, R2.reuse, R29, PT ;  /* 0x0000001d0200720c */ /* 0x040fe20003fa4070 */
[----:B------:R-:W-:Y:S01]  /*19c0*/  IMAD R31, R2, R10, R31 ;  /* 0x0000000a021f7224 */ /* 0x000fe200078e021f */
[----:B------:R-:W-:Y:S01]  /*19d0*/  ISETP.GE.AND P1, PT, R22, RZ, PT ;  /* 0x000000ff1600720c */ /* 0x000fe20003f26270 */
[----:B------:R-:W-:Y:S01]  /*19e0*/  @!P3 IMAD.MOV R17, RZ, RZ, -R17 ;  /* 0x000000ffff11b224 */ /* 0x000fe200078e0a11 */
[C---:B------:R-:W-:Y:S01]  /*19f0*/  ISETP.GT.U32.AND P3, PT, R2.reuse, R25, PT ;  /* 0x000000190200720c */ /* 0x040fe20003f64070 */
[----:B------:R-:W-:Y:S01]  /*1a00*/  @!P6 IMAD.MOV R21, RZ, RZ, -R21 ;  /* 0x000000ffff15e224 */ /* 0x000fe200078e0a15 */
[----:B------:R-:W-:Y:S01]  /*1a10*/  ISETP.GT.U32.AND P6, PT, R2, R31, PT ;  /* 0x0000001f0200720c */ /* 0x000fe20003fc4070 */
[----:B------:R-:W-:Y:S01]  /*1a20*/  @!P2 IMAD.MOV R23, RZ, RZ, -R23 ;  /* 0x000000ffff17a224 */ /* 0x000fe200078e0a17 */
[----:B------:R-:W-:Y:S01]  /*1a30*/  ISETP.GE.AND P2, PT, R26, RZ, PT ;  /* 0x000000ff1a00720c */ /* 0x000fe20003f46270 */
[----:B------:R-:W-:Y:S01]  /*1a40*/  IMAD.HI.U32 R10, R6, R41, RZ ;  /* 0x00000029060a7227 */ /* 0x000fe200078e00ff */
[----:B------:R-:W-:-:S02]  /*1a50*/  ISETP.GT.U32.AND P0, PT, R2, R27, PT ;  /* 0x0000001b0200720c */ /* 0x000fc40003f04070 */
[C---:B------:R-:W-:Y:S01]  /*1a60*/  LOP3.LUT R22, R8.reuse, 0x5c, RZ, 0xfc, !PT ;  /* 0x0000005c08167812 */ /* 0x040fe200078efcff */
[----:B------:R-:W-:Y:S01]  /*1a70*/  IMAD.MOV R10, RZ, RZ, -R10 ;  /* 0x000000ffff0a7224 */ /* 0x000fe200078e0a0a */
[----:B------:R-:W-:Y:S01]  /*1a80*/  LOP3.LUT R26, R8, 0x64, RZ, 0xfc, !PT ;  /* 0x00000064081a7812 */ /* 0x000fe200078efcff */
[--C-:B------:R-:W-:Y:S01]  /*1a90*/  @!P5 IMAD.IADD R29, R29, 0x1, -R2.reuse ;  /* 0x000000011d1dd824 */ /* 0x100fe200078e0a02 */
[----:B------:R-:W-:Y:S01]  /*1aa0*/  ISETP.GE.AND P5, PT, R16, RZ, PT ;  /* 0x000000ff1000720c */ /* 0x000fe20003fa6270 */
[----:B------:R-:W-:Y:S01]  /*1ab0*/  IMAD R41, R2, R10, R41 ;  /* 0x0000000a02297224 */ /* 0x000fe200078e0229 */
[----:B------:R-:W-:Y:S01]  /*1ac0*/  LOP3.LUT R10, R8, 0x48, RZ, 0xfc, !PT ;  /* 0x00000048080a7812 */ /* 0x000fe200078efcff */
[--C-:B------:R-:W-:Y:S01]  /*1ad0*/  @!P3 IMAD.IADD R25, R25, 0x1, -R2.reuse ;  /* 0x000000011919b824 */ /* 0x100fe200078e0a02 */
[C---:B------:R-:W-:Y:S01]  /*1ae0*/  ISETP.GT.U32.AND P3, PT, R2.reuse, R35, PT ;  /* 0x000000230200720c */ /* 0x040fe20003f64070 */
[--C-:B------:R-:W-:Y:S01]  /*1af0*/  @!P6 IMAD.IADD R31, R31, 0x1, -R2.reuse ;  /* 0x000000011f1fe824 */ /* 0x100fe200078e0a02 */
[----:B------:R-:W-:Y:S01]  /*1b00*/  IABS R45, R10 ;  /* 0x0000000a002d7213 */ /* 0x000fe20000000000 */
[----:B------:R-:W-:Y:S01]  /*1b10*/  @!P2 IMAD.MOV R29, RZ, RZ, -R29 ;  /* 0x000000ffff1da224 */ /* 0x000fe200078e0a1d */
[C---:B------:R-:W-:Y:S01]  /*1b20*/  ISETP.GT.U32.AND P2, PT, R2.reuse, R41, PT ;  /* 0x000000290200720c */ /* 0x040fe20003f44070 */
[----:B------:R-:W-:Y:S01]  /*1b30*/  @!P1 IMAD.MOV R25, RZ, RZ, -R25 ;  /* 0x000000ffff199224 */ /* 0x000fe200078e0a19 */
[----:B------:R-:W-:Y:S01]  /*1b40*/  ISETP.GT.U32.AND P1, PT, R2, R31, PT ;  /* 0x0000001f0200720c */ /* 0x000fe20003f24070 */
[----:B------:R-:W-:Y:S01]  /*1b50*/  @!P0 IMAD.IADD R27, R27, 0x1, -R2 ;  /* 0x000000011b1b8824 */ /* 0x000fe200078e0a02 */
[----:B------:R-:W-:Y:S01]  /*1b60*/  ISETP.GE.AND P6, PT, R12, RZ, PT ;  /* 0x000000ff0c00720c */ /* 0x000fe20003fc6270 */
[----:B------:R-:W-:Y:S01]  /*1b70*/  IMAD.HI.U32 R12, R6, R43, RZ ;  /* 0x0000002b060c7227 */ /* 0x000fe200078e00ff */
[----:B------:R-:W-:-:S02]  /*1b80*/  ISETP.GE.AND P0, PT, R24, RZ, PT ;  /* 0x000000ff1800720c */ /* 0x000fc40003f06270 */
[----:B------:R-:W-:Y:S01]  /*1b90*/  LOP3.LUT R24, R8, 0x60, RZ, 0xfc, !PT ;  /* 0x0000006008187812 */ /* 0x000fe200078efcff */
[----:B------:R-:W-:Y:S01]  /*1ba0*/  @!P4 IMAD.MOV R19, RZ, RZ, -R19 ;  /* 0x000000ffff13c224 */ /* 0x000fe200078e0a13 */
[----:B------:R-:W-:Y:S01]  /*1bb0*/  ISETP.GT.U32.AND P4, PT, R2, R27, PT ;  /* 0x0000001b0200720c */ /* 0x000fe20003f84070 */
[----:B------:R-:W-:Y:S01]  /*1bc0*/  IMAD.MOV R12, RZ, RZ, -R12 ;  /* 0x000000ffff0c7224 */ /* 0x000fe200078e0a0c */
[----:B------:R-:W-:Y:S01]  /*1bd0*/  IABS R55, R22 ;  /* 0x0000001600377213 */ /* 0x000fe20000000000 */
[--C-:B------:R-:W-:Y:S01]  /*1be0*/  @!P2 IMAD.IADD R41, R41, 0x1, -R2.reuse ;  /* 0x000000012929a824 */ /* 0x100fe200078e0a02 */
[----:B------:R-:W-:Y:S01]  /*1bf0*/  IABS R57, R24 ;  /* 0x0000001800397213 */ /* 0x000fe20000000000 */
[----:B------:R-:W-:Y:S01]  /*1c00*/  @!P1 IMAD.IADD R31, R31, 0x1, -R2 ;  /* 0x000000011f1f9824 */ /* 0x000fe200078e0a02 */
[----:B------:R-:W-:Y:S01]  /*1c10*/  ISETP.GE.AND P1, PT, R10, RZ, PT ;  /* 0x000000ff0a00720c */ /* 0x000fe20003f26270 */
[----:B------:R-:W-:Y:S01]  /*1c20*/  IMAD.HI.U32 R10, R6, R45, RZ ;  /* 0x0000002d060a7227 */ /* 0x000fe200078e00ff */
[----:B------:R-:W-:-:S02]  /*1c30*/  ISETP.GT.U32.AND P2, PT, R2, R41, PT ;  /* 0x000000290200720c */ /* 0x000fc40003f44070 */
[----:B------:R-:W-:Y:S01]  /*1c40*/  IABS R59, R26 ;  /* 0x0000001a003b7213 */ /* 0x000fe20000000000 */
[----:B------:R-:W-:Y:S02]  /*1c50*/  IMAD.MOV R10, RZ, RZ, -R10 ;  /* 0x000000ffff0a7224 */ /* 0x000fe400078e0a0a */
[----:B------:R-:W-:Y:S01]  /*1c60*/  IMAD R43, R2, R12, R43 ;  /* 0x0000000c022b7224 */ /* 0x000fe200078e022b */
[----:B------:R-:W-:Y:S01]  /*1c70*/  LOP3.LUT R12, R8, 0x4c, RZ, 0xfc, !PT ;  /* 0x0000004c080c7812 */ /* 0x000fe200078efcff */
[----:B------:R-:W-:Y:S02]  /*1c80*/  IMAD R45, R2, R10, R45 ;  /* 0x0000000a022d7224 */ /* 0x000fe400078e022d */
[--C-:B------:R-:W-:Y:S01]  /*1c90*/  @!P3 IMAD.IADD R35, R35, 0x1, -R2.reuse ;  /* 0x000000012323b824 */ /* 0x100fe200078e0a02 */
[----:B------:R-:W-:Y:S01]  /*1ca0*/  IABS R47, R12 ;  /* 0x0000000c002f7213 */ /* 0x000fe20000000000 */
[--C-:B------:R-:W-:Y:S01]  /*1cb0*/  @!P4 IMAD.IADD R27, R27, 0x1, -R2.reuse ;  /* 0x000000011b1bc824 */ /* 0x100fe200078e0a02 */
[----:B------:R-:W-:Y:S01]  /*1cc0*/  ISETP.GE.AND P4, PT, R14, RZ, PT ;  /* 0x000000ff0e00720c */ /* 0x000fe20003f86270 */
[----:B------:R-:W-:Y:S01]  /*1cd0*/  @!P2 IMAD.IADD R41, R41, 0x1, -R2 ;  /* 0x000000012929a824 */ /* 0x000fe200078e0a02 */
[----:B------:R-:W-:Y:S01]  /*1ce0*/  ISETP.GT.U32.AND P2, PT, R2, R45, PT ;  /* 0x0000002d0200720c */ /* 0x000fe20003f44070 */
[----:B------:R-:W-:Y:S01]  /*1cf0*/  IMAD.HI.U32 R10, R6, R47, RZ ;  /* 0x0000002f060a7227 */ /* 0x000fe200078e00ff */
[----:B------:R-:W-:-:S02]  /*1d00*/  ISETP.GT.U32.AND P3, PT, R2, R35, PT ;  /* 0x000000230200720c */ /* 0x000fc40003f64070 */
[----:B------:R-:W-:Y:S01]  /*1d10*/  LOP3.LUT R14, R8, 0x50, RZ, 0xfc, !PT ;  /* 0x00000050080e7812 */ /* 0x000fe200078efcff */
[----:B------:R-:W-:Y:S02]  /*1d20*/  IMAD.MOV R10, RZ, RZ, -R10 ;  /* 0x000000ffff0a7224 */ /* 0x000fe400078e0a0a */
[----:B------:R-:W-:Y:S01]  /*1d30*/  @!P0 IMAD.MOV R27, RZ, RZ, -R27 ;  /* 0x000000ffff1b8224 */ /* 0x000fe200078e0a1b */
[----:B------:R-:W-:Y:S01]  /*1d40*/  IABS R49, R14 ;  /* 0x0000000e00317213 */ /* 0x000fe20000000000 */
[----:B------:R-:W-:Y:S01]  /*1d50*/  IMAD R47, R2, R10, R47 ;  /* 0x0000000a022f7224 */ /* 0x000fe200078e022f */
[----:B------:R-:W-:Y:S01]  /*1d60*/  ISETP.GE.AND P0, PT, R18, RZ, PT ;  /* 0x000000ff1200720c */ /* 0x000fe20003f06270 */
[----:B------:R-:W-:Y:S01]  /*1d70*/  @!P4 IMAD.MOV R31, RZ, RZ, -R31 ;  /* 0x000000ffff1fc224 */ /* 0x000fe200078e0a1f */
[----:B------:R-:W-:Y:S01]  /*1d80*/  ISETP.GE.AND P4, PT, R12, RZ, PT ;  /* 0x000000ff0c00720c */ /* 0x000fe20003f86270 */
[--C-:B------:R-:W-:Y:S01]  /*1d90*/  @!P2 IMAD.IADD R45, R45, 0x1, -R2.reuse ;  /* 0x000000012d2da824 */ /* 0x100fe200078e0a02 */
[----:B------:R-:W-:Y:S01]  /*1da0*/  LOP3.LUT R18, R8, 0x54, RZ, 0xfc, !PT ;  /* 0x0000005408127812 */ /* 0x000fe200078efcff */
[----:B------:R-:W-:Y:S01]  /*1db0*/  @!P3 IMAD.IADD R35, R35, 0x1, -R2 ;  /* 0x000000012323b824 */ /* 0x000fe200078e0a02 */
[----:B------:R-:W-:Y:S01]  /*1dc0*/  ISETP.GT.U32.AND P3, PT, R2, R43, PT ;  /* 0x0000002b0200720c */ /* 0x000fe20003f64070 */
[----:B------:R-:W-:Y:S01]  /*1dd0*/  IMAD.HI.U32 R12, R6, R49, RZ ;  /* 0x00000031060c7227 */ /* 0x000fe200078e00ff */
[----:B------:R-:W-:-:S02]  /*1de0*/  ISETP.GT.U32.AND P2, PT, R2, R45, PT ;  /* 0x0000002d0200720c */ /* 0x000fc40003f44070 */
[----:B------:R-:W-:Y:S01]  /*1df0*/  IABS R51, R18 ;  /* 0x0000001200337213 */ /* 0x000fe20000000000 */
[----:B------:R-:W-:Y:S02]  /*1e00*/  IMAD.MOV R12, RZ, RZ, -R12 ;  /* 0x000000ffff0c7224 */ /* 0x000fe400078e0a0c */
[----:B------:R-:W-:Y:S01]  /*1e10*/  @!P5 IMAD.MOV R35, RZ, RZ, -R35 ;  /* 0x000000ffff23d224 */ /* 0x000fe200078e0a23 */
[----:B------:R-:W-:Y:S01]  /*1e20*/  ISETP.GE.AND P5, PT, R14, RZ, PT ;  /* 0x000000ff0e00720c */ /* 0x000fe20003fa6270 */
[----:B------:R-:W-:Y:S02]  /*1e30*/  IMAD R49, R2, R12, R49 ;  /* 0x0000000c02317224 */ /* 0x000fe400078e0231 */
[----:B------:R-:W-:-:S04]  /*1e40*/  IMAD.HI.U32 R14, R6, R51, RZ ;  /* 0x00000033060e7227 */ /* 0x000fc800078e00ff */
[--C-:B------:R-:W-:Y:S01]  /*1e50*/  @!P2 IMAD.IADD R45, R45, 0x1, -R2.reuse ;  /* 0x000000012d2da824 */ /* 0x100fe200078e0a02 */
[----:B------:R-:W-:Y:S01]  /*1e60*/  ISETP.GT.U32.AND P2, PT, R2, R47, PT ;  /* 0x0000002f0200720c */ /* 0x000fe20003f44070 */
[----:B------:R-:W-:Y:S02]  /*1e70*/  @!P3 IMAD.IADD R43, R43, 0x1, -R2 ;  /* 0x000000012b2bb824 */ /* 0x000fe400078e0a02 */
[----:B------:R-:W-:-:S03]  /*1e80*/  IMAD.HI.U32 R16, R6, R53, RZ ;  /* 0x0000003506107227 */ /* 0x000fc600078e00ff */
[----:B------:R-:W-:Y:S01]  /*1e90*/  ISETP.GT.U32.AND P3, PT, R2, R43, PT ;  /* 0x0000002b0200720c */ /* 0x000fe20003f64070 */
[----:B------:R-:W-:Y:S02]  /*1ea0*/  IMAD.MOV R14, RZ, RZ, -R14 ;  /* 0x000000ffff0e7224 */ /* 0x000fe400078e0a0e */
[----:B------:R-:W-:-:S04]  /*1eb0*/  IMAD.HI.U32 R10, R6, R55, RZ ;  /* 0x00000037060a7227 */ /* 0x000fc800078e00ff */
[----:B------:R-:W-:Y:S01]  /*1ec0*/  @!P2 IMAD.IADD R47, R47, 0x1, -R2 ;  /* 0x000000012f2fa824 */ /* 0x000fe200078e0a02 */
[----:B------:R-:W-:Y:S01]  /*1ed0*/  ISETP.GT.U32.AND P2, PT, R2, R49, PT ;  /* 0x000000310200720c */ /* 0x000fe20003f44070 */
[----:B------:R-:W-:Y:S02]  /*1ee0*/  @!P6 IMAD.MOV R41, RZ, RZ, -R41 ;  /* 0x000000ffff29e224 */ /* 0x000fe400078e0a29 */
[----:B------:R-:W-:Y:S02]  /*1ef0*/  IMAD.MOV R16, RZ, RZ, -R16 ;  /* 0x000000ffff107224 */ /* 0x000fe400078e0a10 */
[----:B------:R-:W-:Y:S01]  /*1f00*/  @!P3 IMAD.IADD R43, R43, 0x1, -R2 ;  /* 0x000000012b2bb824 */ /* 0x000fe200078e0a02 */
[----:B------:R-:W-:Y:S01]  /*1f10*/  ISETP.GE.AND P3, PT, R18, RZ, PT ;  /* 0x000000ff1200720c */ /* 0x000fe20003f66270 */
[----:B------:R-:W-:Y:S02]  /*1f20*/  IMAD R51, R2, R14, R51 ;  /* 0x0000000e02337224 */ /* 0x000fe400078e0233 */
[----:B------:R-:W-:-:S04]  /*1f30*/  IMAD.HI.U32 R12, R6, R57, RZ ;  /* 0x00000039060c7227 */ /* 0x000fc800078e00ff */
[----:B------:R-:W-:Y:S01]  /*1f40*/  @!P2 IMAD.IADD R49, R49, 0x1, -R2 ;  /* 0x000000013131a824 */ /* 0x000fe200078e0a02 */
[C---:B------:R-:W-:Y:S01]  /*1f50*/  ISETP.GT.U32.AND P2, PT, R2.reuse, R47, PT ;  /* 0x0000002f0200720c */ /* 0x040fe20003f44070 */
[----:B------:R-:W-:Y:S02]  /*1f60*/  IMAD.MOV R18, RZ, RZ, -R10 ;  /* 0x000000ffff127224 */ /* 0x000fe400078e0a0a */
[C---:B------:R-:W-:Y:S01]  /*1f70*/  IMAD R53, R2.reuse, R16, R53 ;  /* 0x0000001002357224 */ /* 0x040fe200078e0235 */
[C---:B------:R-:W-:Y:S01]  /*1f80*/  ISETP.GT.U32.AND P6, PT, R2.reuse, R49, PT ;  /* 0x000000310200720c */ /* 0x040fe20003fc4070 */
[----:B------:R-:W-:Y:S02]  /*1f90*/  IMAD.MOV R12, RZ, RZ, -R12 ;  /* 0x000000ffff0c7224 */ /* 0x000fe400078e0a0c */
[C---:B------:R-:W-:Y:S02]  /*1fa0*/  IMAD R55, R2.reuse, R18, R55 ;  /* 0x0000001202377224 */ /* 0x040fe400078e0237 */
[----:B------:R-:W-:Y:S01]  /*1fb0*/  @!P0 IMAD.MOV R43, RZ, RZ, -R43 ;  /* 0x000000ffff2b8224 */ /* 0x000fe200078e0a2b */
[C---:B------:R-:W-:Y:S01]  /*1fc0*/  ISETP.GT.U32.AND P0, PT, R2.reuse, R51, PT ;  /* 0x000000330200720c */ /* 0x040fe20003f04070 */
[----:B------:R-:W-:Y:S01]  /*1fd0*/  IMAD R57, R2, R12, R57 ;  /* 0x0000000c02397224 */ /* 0x000fe200078e0239 */
[----:B------:R-:W-:Y:S01]  /*1fe0*/  LOP3.LUT R12, R8, 0x78, RZ, 0xfc, !PT ;  /* 0x00000078080c7812 */ /* 0x000fe200078efcff */
[----:B------:R-:W-:Y:S01]  /*1ff0*/  @!P1 IMAD.MOV R45, RZ, RZ, -R45 ;  /* 0x000000ffff2d9224 */ /* 0x000fe200078e0a2d */
[C---:B------:R-:W-:Y:S01]  /*2000*/  ISETP.GT.U32.AND P1, PT, R2.reuse, R53, PT ;  /* 0x000000350200720c */ /* 0x040fe20003f24070 */
[----:B------:R-:W-:Y:S01]  /*2010*/  @!P2 IMAD.IADD R47, R47, 0x1, -R2 ;  /* 0x000000012f2fa824 */ /* 0x000fe200078e0a02 */
[----:B------:R-:W-:Y:S01]  /*2020*/  ISETP.GT.U32.AND P2, PT, R2, R55, PT ;  /* 0x000000370200720c */ /* 0x000fe20003f44070 */
[----:B------:R-:W-:Y:S01]  /*2030*/  IMAD.HI.U32 R14, R6, R59, RZ ;  /* 0x0000003b060e7227 */ /* 0x000fe200078e00ff */
[----:B------:R-:W-:-:S03]  /*2040*/  IABS R69, R12 ;  /* 0x0000000c00457213 */ /* 0x000fc60000000000 */
[----:B------:R-:W-:Y:S01]  /*2050*/  @!P6 IMAD.IADD R49, R49, 0x1, -R2 ;  /* 0x000000013131e824 */ /* 0x000fe200078e0a02 */
[----:B------:R-:W-:Y:S01]  /*2060*/  ISETP.GT.U32.AND P6, PT, R2, R57, PT ;  /* 0x000000390200720c */ /* 0x000fe20003fc4070 */
[----:B------:R-:W-:Y:S02]  /*2070*/  IMAD.MOV R14, RZ, RZ, -R14 ;  /* 0x000000ffff0e7224 */ /* 0x000fe400078e0a0e */
[----:B------:R-:W-:-:S04]  /*2080*/  IMAD.HI.U32 R16, R6, R61, RZ ;  /* 0x0000003d06107227 */ /* 0x000fc800078e00ff */
[----:B------:R-:W-:Y:S01]  /*2090*/  IMAD R59, R2, R14, R59 ;  /* 0x0000000e023b7224 */ /* 0x000fe200078e023b */
[----:B------:R-:W-:Y:S01]  /*20a0*/  LOP3.LUT R14, R8, 0x70, RZ, 0xfc, !PT ;  /* 0x00000070080e7812 */ /* 0x000fe200078efcff */
[----:B------:R-:W-:Y:S02]  /*20b0*/  @!P0 IMAD.IADD R51, R51, 0x1, -R2 ;  /* 0x0000000133338824 */ /* 0x000fe400078e0a02 */
[----:B------:R-:W-:Y:S01]  /*20c0*/  IMAD.MOV R16, RZ, RZ, -R16 ;  /* 0x000000ffff107224 */ /* 0x000fe200078e0a10 */
[----:B------:R-:W-:Y:S01]  /*20d0*/  IABS R65, R14 ;  /* 0x0000000e00417213 */ /* 0x000fe20000000000 */
[--C-:B------:R-:W-:Y:S01]  /*20e0*/  @!P1 IMAD.IADD R53, R53, 0x1, -R2.reuse ;  /* 0x0000000135359824 */ /* 0x100fe200078e0a02 */
[C---:B------:R-:W-:Y:S01]  /*20f0*/  ISETP.GT.U32.AND P1, PT, R2.reuse, R51, PT ;  /* 0x000000330200720c */ /* 0x040fe20003f24070 */
[--C-:B------:R-:W-:Y:S01]  /*2100*/  @!P2 IMAD.IADD R55, R55, 0x1, -R2.reuse ;  /* 0x000000013737a824 */ /* 0x100fe200078e0a02 */
[C---:B------:R-:W-:Y:S01]  /*2110*/  ISETP.GT.U32.AND P0, PT, R2.reuse, R59, PT ;  /* 0x0000003b0200720c */ /* 0x040fe20003f04070 */
[----:B------:R-:W-:Y:S01]  /*2120*/  IMAD R61, R2, R16, R61 ;  /* 0x00000010023d7224 */ /* 0x000fe200078e023d */
[----:B------:R-:W-:Y:S01]  /*2130*/  LOP3.LUT R16, R8, 0x74, RZ, 0xfc, !PT ;  /* 0x0000007408107812 */ /* 0x000fe200078efcff */
[----:B------:R-:W-:Y:S01]  /*2140*/  @!P6 IMAD.IADD R57, R57, 0x1, -R2 ;  /* 0x000000013939e824 */ /* 0x000fe200078e0a02 */
[----:B------:R-:W-:Y:S01]  /*2150*/  ISETP.GT.U32.AND P6, PT, R2, R55, PT ;  /* 0x000000370200720c */ /* 0x000fe20003fc4070 */
[----:B------:R-:W-:Y:S01]  /*2160*/  IMAD.HI.U32 R10, R6, R63, RZ ;  /* 0x0000003f060a7227 */ /* 0x000fe200078e00ff */
[----:B------:R-:W-:-:S02]  /*2170*/  ISETP.GT.U32.AND P2, PT, R2, R53, PT ;  /* 0x000000350200720c */ /* 0x000fc40003f44070 */
[----:B------:R-:W-:Y:S01]  /*2180*/  IABS R67, R16 ;  /* 0x0000001000437213 */ /* 0x000fe20000000000 */
[----:B------:R-:W-:-:S04]  /*2190*/  IMAD.HI.U32 R8, R6, R65, RZ ;  /* 0x0000004106087227 */ /* 0x000fc800078e00ff */
[----:B------:R-:W-:Y:S02]  /*21a0*/  IMAD.MOV R10, RZ, RZ, -R10 ;  /* 0x000000ffff0a7224 */ /* 0x000fe400078e0a0a */
[----:B------:R-:W-:Y:S02]  /*21b0*/  IMAD.MOV R8, RZ, RZ, -R8 ;  /* 0x000000ffff087224 */ /* 0x000fe400078e0a08 */
[C---:B------:R-:W-:Y:S02]  /*21c0*/  IMAD R63, R2.reuse, R10, R63 ;  /* 0x0000000a023f7224 */ /* 0x040fe400078e023f */
[C---:B------:R-:W-:Y:S02]  /*21d0*/  IMAD R65, R2.reuse, R8, R65 ;  /* 0x0000000802417224 */ /* 0x040fe400078e0241 */
[----:B------:R-:W-:Y:S01]  /*21e0*/  @!P1 IMAD.IADD R51, R51, 0x1, -R2 ;  /* 0x0000000133339824 */ /* 0x000fe200078e0a02 */
[----:B------:R-:W-:Y:S01]  /*21f0*/  ISETP.GT.U32.AND P1, PT, R2, R61, PT ;  /* 0x0000003d0200720c */ /* 0x000fe20003f24070 */
[----:B------:R-:W-:-:S04]  /*2200*/  IMAD.HI.U32 R10, R6, R67, RZ ;  /* 0x00000043060a7227 */ /* 0x000fc800078e00ff */
[----:B------:R-:W-:-:S04]  /*2210*/  IMAD.HI.U32 R6, R6, R69, RZ ;  /* 0x0000004506067227 */ /* 0x000fc800078e00ff */
[--C-:B------:R-:W-:Y:S01]  /*2220*/  @!P0 IMAD.IADD R59, R59, 0x1, -R2.reuse ;  /* 0x000000013b3b8824 */ /* 0x100fe200078e0a02 */
[C---:B------:R-:W-:Y:S01]  /*2230*/  ISETP.GT.U32.AND P0, PT, R2.reuse, R57, PT ;  /* 0x000000390200720c */ /* 0x040fe20003f04070 */
[----:B------:R-:W-:Y:S01]  /*2240*/  @!P6 IMAD.IADD R55, R55, 0x1, -R2 ;  /* 0x000000013737e824 */ /* 0x000fe200078e0a02 */
[C---:B------:R-:W-:Y:S01]  /*2250*/  ISETP.GT.U32.AND P6, PT, R2.reuse, R65, PT ;  /* 0x000000410200720c */ /* 0x040fe20003fc4070 */
[----:B------:R-:W-:Y:S02]  /*2260*/  IMAD.MOV R6, RZ, RZ, -R6 ;  /* 0x000000ffff067224 */ /* 0x000fe400078e0a06 */
[----:B------:R-:W-:Y:S01]  /*2270*/  @!P2 IMAD.IADD R53, R53, 0x1, -R2 ;  /* 0x000000013535a824 */ /* 0x000fe200078e0a02 */
[C---:B------:R-:W-:Y:S01]  /*2280*/  ISETP.GT.U32.AND P2, PT, R2.reuse, R63, PT ;  /* 0x0000003f0200720c */ /* 0x040fe20003f44070 */
[----:B------:R-:W-:Y:S02]  /*2290*/  IMAD.MOV R10, RZ, RZ, -R10 ;  /* 0x000000ffff0a7224 */ /* 0x000fe400078e0a0a */
[----:B------:R-:W-:-:S02]  /*22a0*/  IMAD R69, R2, R6, R69 ;  /* 0x0000000602457224 */ /* 0x000fc400078e0245 */
[----:B------:R-:W-:Y:S01]  /*22b0*/  @!P4 IMAD.MOV R47, RZ, RZ, -R47 ;  /* 0x000000ffff2fc224 */ /* 0x000fe200078e0a2f */
[C---:B------:R-:W-:Y:S01]  /*22c0*/  ISETP.GT.U32.AND P4, PT, R2.reuse, R59, PT ;  /* 0x0000003b0200720c */ /* 0x040fe20003f84070 */
[C---:B------:R-:W-:Y:S02]  /*22d0*/  IMAD R67, R2.reuse, R10, R67 ;  /* 0x0000000a02437224 */ /* 0x040fe400078e0243 */
[--C-:B------:R-:W-:Y:S01]  /*22e0*/  @!P1 IMAD.IADD R61, R61, 0x1, -R2.reuse ;  /* 0x000000013d3d9824 */ /* 0x100fe200078e0a02 */
[C---:B------:R-:W-:Y:S01]  /*22f0*/  ISETP.GT.U32.AND P1, PT, R2.reuse, R69, PT ;  /* 0x000000450200720c */ /* 0x040fe20003f24070 */
[--C-:B------:R-:W-:Y:S01]  /*2300*/  @!P0 IMAD.IADD R57, R57, 0x1, -R2.reuse ;  /* 0x0000000139398824 */ /* 0x100fe200078e0a02 */
[----:B------:R-:W-:Y:S01]  /*2310*/  ISETP.GT.U32.AND P0, PT, R2, R67, PT ;  /* 0x000000430200720c */ /* 0x000fe20003f04070 */
[--C-:B------:R-:W-:Y:S01]  /*2320*/  @!P6 IMAD.IADD R65, R65, 0x1, -R2.reuse ;  /* 0x000000014141e824 */ /* 0x100fe200078e0a02 */
[----:B------:R-:W-:Y:S01]  /*2330*/  ISETP.GE.AND P6, PT, R24, RZ, PT ;  /* 0x000000ff1800720c */ /* 0x000fe20003fc6270 */
[--C-:B------:R-:W-:Y:S01]  /*2340*/  @!P2 IMAD.IADD R63, R63, 0x1, -R2.reuse ;  /* 0x000000013f3fa824 */ /* 0x100fe200078e0a02 */
[----:B------:R-:W-:Y:S01]  /*2350*/  ISETP.GE.AND P2, PT, R22, RZ, PT ;  /* 0x000000ff1600720c */ /* 0x000fe20003f46270 */
[----:B------:R-:W-:Y:S01]  /*2360*/  @!P5 IMAD.MOV R49, RZ, RZ, -R49 ;  /* 0x000000ffff31d224 */ /* 0x000fe200078e0a31 */
[----:B------:R-:W-:Y:S01]  /*2370*/  ISETP.GE.AND P5, PT, R28, RZ, PT ;  /* 0x000000ff1c00720c */ /* 0x000fe20003fa6270 */
[--C-:B------:R-:W-:Y:S01]  /*2380*/  @!P4 IMAD.IADD R59, R59, 0x1, -R2.reuse ;  /* 0x000000013b3bc824 */ /* 0x100fe200078e0a02 */
[----:B------:R-:W-:Y:S01]  /*2390*/  ISETP.GE.AND P4, PT, R20, RZ, PT ;  /* 0x000000ff1400720c */ /* 0x000fe20003f86270 */
[----:B------:R-:W-:Y:S01]  /*23a0*/  @!P3 IMAD.MOV R51, RZ, RZ, -R51 ;  /* 0x000000ffff33b224 */ /* 0x000fe200078e0a33 */
[C---:B------:R-:W-:Y:S01]  /*23b0*/  ISETP.GT.U32.AND P3, PT, R2.reuse, R63, PT ;  /* 0x0000003f0200720c */ /* 0x040fe20003f64070 */
[--C-:B------:R-:W-:Y:S01]  /*23c0*/  @!P1 IMAD.IADD R69, R69, 0x1, -R2.reuse ;  /* 0x0000000145459824 */ /* 0x100fe200078e0a02 */
[----:B------:R-:W-:Y:S01]  /*23d0*/  ISETP.GT.U32.AND P1, PT, R2, R61, PT ;  /* 0x0000003d0200720c */ /* 0x000fe20003f24070 */
[----:B------:R-:W-:Y:S01]  /*23e0*/  @!P0 IMAD.IADD R67, R67, 0x1, -R2 ;  /* 0x0000000143438824 */ /* 0x000fe200078e0a02 */
[----:B------:R-:W-:Y:S01]  /*23f0*/  ISETP.GE.AND P0, PT, R26, RZ, PT ;  /* 0x000000ff1a00720c */ /* 0x000fe20003f06270 */
[----:B------:R-:W-:Y:S01]  /*2400*/  @!P6 IMAD.MOV R57, RZ, RZ, -R57 ;  /* 0x000000ffff39e224 */ /* 0x000fe200078e0a39 */
[C---:B------:R-:W-:Y:S01]  /*2410*/  ISETP.GT.U32.AND P6, PT, R2.reuse, R69, PT ;  /* 0x000000450200720c */ /* 0x040fe20003fc4070 */
[----:B------:R-:W-:Y:S01]  /*2420*/  @!P2 IMAD.MOV R55, RZ, RZ, -R55 ;  /* 0x000000ffff37a224 */ /* 0x000fe200078e0a37 */
[----:B------:R-:W-:Y:S01]  /*2430*/  ISETP.GT.U32.AND P2, PT, R2, R67, PT ;  /* 0x000000430200720c */ /* 0x000fe20003f44070 */
[----:B------:R-:W-:-:S02]  /*2440*/  IMAD R168, R36, UR19, RZ ;  /* 0x0000001324a87c24 */ /* 0x000fc4000f8e02ff */
[----:B------:R-:W-:Y:S01]  /*2450*/  @!P4 IMAD.MOV R53, RZ, RZ, -R53 ;  /* 0x000000ffff35c224 */ /* 0x000fe200078e0a35 */
[----:B------:R-:W-:Y:S01]  /*2460*/  ISETP.GT.U32.AND P4, PT, R2, R65, PT ;  /* 0x000000410200720c */ /* 0x000fe20003f84070 */
[--C-:B------:R-:W-:Y:S01]  /*2470*/  @!P3 IMAD.IADD R63, R63, 0x1, -R2.reuse ;  /* 0x000000013f3fb824 */ /* 0x100fe200078e0a02 */
[----:B------:R-:W-:Y:S01]  /*2480*/  ISETP.GE.AND P3, PT, R14, RZ, PT ;  /* 0x000000ff0e00720c */ /* 0x000fe20003f66270 */
[--C-:B------:R-:W-:Y:S01]  /*2490*/  @!P1 IMAD.IADD R61, R61, 0x1, -R2.reuse ;  /* 0x000000013d3d9824 */ /* 0x100fe200078e0a02 */
[----:B------:R-:W-:Y:S01]  /*24a0*/  ISETP.GE.AND P1, PT, R30, RZ, PT ;  /* 0x000000ff1e00720c */ /* 0x000fe20003f26270 */
[----:B------:R-:W-:Y:S01]  /*24b0*/  @!P0 IMAD.MOV R59, RZ, RZ, -R59 ;  /* 0x000000ffff3b8224 */ /* 0x000fe200078e0a3b */
[----:B------:R-:W-:Y:S01]  /*24c0*/  ISETP.NE.AND P0, PT, R32, RZ, PT ;  /* 0x000000ff2000720c */ /* 0x000fe20003f05270 */
[--C-:B------:R-:W-:Y:S01]  /*24d0*/  @!P6 IMAD.IADD R69, R69, 0x1, -R2.reuse ;  /* 0x000000014545e824 */ /* 0x100fe200078e0a02 */
[----:B------:R-:W-:Y:S01]  /*24e0*/  ISETP.GE.AND P6, PT, R38, RZ, PT ;  /* 0x000000ff2600720c */ /* 0x000fe20003fc6270 */
[--C-:B------:R-:W-:Y:S01]  /*24f0*/  @!P2 IMAD.IADD R67, R67, 0x1, -R2.reuse ;  /* 0x000000014343a824 */ /* 0x100fe200078e0a02 */
[----:B------:R-:W-:Y:S01]  /*2500*/  ISETP.GE.AND P2, PT, R12, RZ, PT ;  /* 0x000000ff0c00720c */ /* 0x000fe20003f46270 */
[----:B------:R-:W-:Y:S01]  /*2510*/  @!P5 IMAD.MOV R61, RZ, RZ, -R61 ;  /* 0x000000ffff3dd224 */ /* 0x000fe200078e0a3d */
[----:B------:R-:W-:Y:S01]  /*2520*/  ISETP.NE.AND P5, PT, R33, RZ, PT ;  /* 0x000000ff2100720c */ /* 0x000fe20003fa5270 */
[----:B------:R-:W-:Y:S01]  /*2530*/  @!P4 IMAD.IADD R65, R65, 0x1, -R2 ;  /* 0x000000014141c824 */ /* 0x000fe200078e0a02 */
[----:B------:R-:W-:Y:S01]  /*2540*/  LOP3.LUT R2, RZ, R33, RZ, 0x33, !PT ;  /* 0x00000021ff027212 */ /* 0x000fe200078e33ff */
[----:B------:R-:W-:Y:S01]  /*2550*/  IMAD.U32 R33, RZ, RZ, UR55 ;  /* 0x00000037ff217e24 */ /* 0x000fe2000f8e00ff */
[----:B------:R-:W-:Y:S01]  /*2560*/  ISETP.GE.AND P4, PT, R16, RZ, PT ;  /* 0x000000ff1000720c */ /* 0x000fe20003f86270 */
[----:B------:R-:W-:Y:S01]  /*2570*/  @!P1 IMAD.MOV R63, RZ, RZ, -R63 ;  /* 0x000000ffff3f9224 */ /* 0x000fe200078e0a3f */
[C---:B------:R-:W-:Y:S01]  /*2580*/  SEL R177, R2.reuse, R3, !P5 ;  /* 0x0000000302b17207 */ /* 0x040fe20006800000 */
[----:B----4-:R-:W-:Y:S01]  /*2590*/  VIADD R3, R171, 0xfffffffe ;  /* 0xfffffffeab037836 */ /* 0x010fe20000000000 */
[C---:B------:R-:W-:Y:S01]  /*25a0*/  SEL R179, R2.reuse, R5, !P5 ;  /* 0x0000000502b37207 */ /* 0x040fe20006800000 */
[----:B------:R-:W-:Y:S01]  /*25b0*/  @!P6 IMAD.MOV R4, RZ, RZ, -R4 ;  /* 0x000000ffff04e224 */ /* 0x000fe200078e0a04 */
[----:B------:R-:W-:Y:S01]  /*25c0*/  @!P0 LOP3.LUT R4, RZ, R32, RZ, 0x33, !PT ;  /* 0x00000020ff048212 */ /* 0x000fe200078e33ff */
[----:B------:R-:W-:Y:S01]  /*25d0*/  @!P2 IMAD.MOV R69, RZ, RZ, -R69 ;  /* 0x000000ffff45a224 */ /* 0x000fe200078e0a45 */
[----:B------:R-:W-:Y:S01]  /*25e0*/  ISETP.GE.U32.AND P2, PT, R3, 0x7fffffdf, PT ;  /* 0x7fffffdf0300780c */ /* 0x000fe20003f46070 */
[----:B------:R-:W-:Y:S01]  /*25f0*/  VIADD R3, R171, 0xfffffffc ;  /* 0xfffffffcab037836 */ /* 0x000fe20000000000 */
[----:B------:R-:W-:Y:S01]  /*2600*/  SEL R181, R2, R7, !P5 ;  /* 0x0000000702b57207 */ /* 0x000fe20006800000 */
[----:B------:R-:W-:Y:S01]  /*2610*/  IMAD R170, R4, UR11, RZ ;  /* 0x0000000b04aa7c24 */ /* 0x000fe2000f8e02ff */
[C---:B------:R-:W-:Y:S01]  /*2620*/  SEL R183, R2.reuse, R9, !P5 ;  /* 0x0000000902b77207 */ /* 0x040fe20006800000 */
[----:B------:R-:W-:Y:S01]  /*2630*/  @!P4 IMAD.MOV R67, RZ, RZ, -R67 ;  /* 0x000000ffff43c224 */ /* 0x000fe200078e0a43 */
[----:B------:R-:W-:Y:S01]  /*2640*/  ISETP.GE.U32.AND P4, PT, R3, 0x7fffffdd, PT ;  /* 0x7fffffdd0300780c */ /* 0x000fe20003f86070 */
[----:B------:R-:W-:Y:S01]  /*2650*/  @!P3 IMAD.MOV R65, RZ, RZ, -R65 ;  /* 0x000000ffff41b224 */ /* 0x000fe200078e0a41 */
[----:B------:R-:W-:Y:S01]  /*2660*/  SEL R185, R2, R11, !P5 ;  /* 0x0000000b02b97207 */ /* 0x000fe20006800000 */
[----:B------:R-:W-:Y:S01]  /*2670*/  IMAD.SHL.U32 R3, R170, 0x4, RZ ;  /* 0x00000004aa037824 */ /* 0x000fe200078e00ff */
[C---:B------:R-:W-:Y:S01]  /*2680*/  SEL R187, R2.reuse, R13, !P5 ;  /* 0x0000000d02bb7207 */ /* 0x040fe20006800000 */
[----:B------:R-:W-:Y:S01]  /*2690*/  IMAD.U32 R5, RZ, RZ, UR18 ;  /* 0x00000012ff057e24 */ /* 0x000fe2000f8e00ff */
        /* <DEDUP_REMOVED lines=35> */
[----:B------:R-:W-:Y:S01]  /*28d0*/  IMAD R17, R17, 0x6c, RZ ;  /* 0x0000006c11117824 */ /* 0x000fe200078e02ff */
[C---:B------:R-:W-:Y:S01]  /*28e0*/  SEL R217, R2.reuse, R57, !P5 ;  /* 0x0000003902d97207 */ /* 0x040fe20006800000 */
[----:B------:R-:W-:Y:S01]  /*28f0*/  IMAD.U32 R9, RZ, RZ, UR18 ;  /* 0x00000012ff097e24 */ /* 0x000fe2000f8e00ff */
[C---:B------:R-:W-:Y:S01]  /*2900*/  SEL R233, R2.reuse, R59, !P5 ;  /* 0x0000003b02e97207 */ /* 0x040fe20006800000 */
[----:B------:R-:W-:Y:S01]  /*2910*/  IMAD.U32 R7, RZ, RZ, UR18 ;  /* 0x00000012ff077e24 */ /* 0x000fe2000f8e00ff */
[C---:B------:R-:W-:Y:S01]  /*2920*/  SEL R219, R2.reuse, R61, !P5 ;  /* 0x0000003d02db7207 */ /* 0x040fe20006800000 */
[----:B------:R-:W-:Y:S01]  /*2930*/  IMAD R9, R9, 0x74, RZ ;  /* 0x0000007409097824 */ /* 0x000fe200078e02ff */
[C---:B------:R-:W-:Y:S01]  /*2940*/  SEL R235, R2.reuse, R63, !P5 ;  /* 0x0000003f02eb7207 */ /* 0x040fe20006800000 */
[----:B------:R-:W-:Y:S01]  /*2950*/  IMAD R7, R7, 0x78, RZ ;  /* 0x0000007807077824 */ /* 0x000fe200078e02ff */
[C---:B------:R-:W-:Y:S01]  /*2960*/  SEL R221, R2.reuse, R65, !P5 ;  /* 0x0000004102dd7207 */ /* 0x040fe20006800000 */
[----:B------:R-:W-:Y:S01]  /*2970*/  IMAD.U32 R22, RZ, RZ, UR18 ;  /* 0x00000012ff167e24 */ /* 0x000fe2000f8e00ff */
[----:B------:R-:W-:-:S02]  /*2980*/  SEL R237, R2, R67, !P5 ;  /* 0x0000004302ed7207 */ /* 0x000fc40006800000 */
[C---:B------:R-:W-:Y:S02]  /*2990*/  SEL R223, R2.reuse, R69, !P5 ;  /* 0x0000004502df7207 */ /* 0x040fe40006800000 */
[----:B------:R-:W-:Y:S01]  /*29a0*/  SEL R239, R2, R239, !P5 ;  /* 0x000000ef02ef7207 */ /* 0x000fe20006800000 */
[----:B------:R-:W-:Y:S01]  /*29b0*/  VIADD R2, R171, 0xffffffff ;  /* 0xffffffffab027836 */ /* 0x000fe20000000000 */
[----:B------:R-:W-:Y:S02]  /*29c0*/  IADD3 R20, P5, PT, R3, UR4, RZ ;  /* 0x0000000403147c10 */ /* 0x000fe4000ffbe0ff */
[----:B------:R-:W-:Y:S02]  /*29d0*/  ISETP.NE.U32.AND P0, PT, R39, RZ, PT ;  /* 0x000000ff2700720c */ /* 0x000fe40003f05070 */
[----:B------:R-:W-:Y:S01]  /*29e0*/  LEA.HI.X.SX32 R21, R170, UR5, 0x2, P5 ;  /* 0x00000005aa157c11 */ /* 0x000fe2000a8f16ff */
[----:B------:R-:W-:Y:S01]  /*29f0*/  UMOV UR5, 0x1 ;  /* 0x0000000100057882 */ /* 0x000fe20000000000 */
[----:B------:R-:W-:-:S02]  /*2a00*/  IADD3 R18, P5, PT, R20, UR59, RZ ;  /* 0x0000003b14127c10 */ /* 0x000fc4000ffbe0ff */
[-C--:B------:R-:W-:Y:S02]  /*2a10*/  LEA R14, P6, R15, R20.reuse, 0x3 ;  /* 0x000000140f0e7211 */ /* 0x080fe400078c18ff */
[-C--:B------:R-:W-:Y:S01]  /*2a20*/  LEA.HI.X.SX32 R19, R5, R21.reuse, 0x2, P5 ;  /* 0x0000001505137211 */ /* 0x080fe200028f16ff */
[----:B------:R-:W-:Y:S01]  /*2a30*/  IMAD.U32 R5, RZ, RZ, UR46 ;  /* 0x0000002eff057e24 */ /* 0x000fe2000f8e00ff */
[----:B------:R-:W-:Y:S02]  /*2a40*/  IADD3 R12, P5, PT, R20, UR51, RZ ;  /* 0x00000033140c7c10 */ /* 0x000fe4000ffbe0ff */
[-C--:B------:R-:W-:Y:S02]  /*2a50*/  LEA.HI.X.SX32 R15, R11, R21.reuse, 0x2, P6 ;  /* 0x000000150b0f7211 */ /* 0x080fe400030f16ff */
[----:B------:R-:W-:Y:S01]  /*2a60*/  LEA R10, P6, R23, R20, 0x4 ;  /* 0x00000014170a7211 */ /* 0x000fe200078c20ff */
[----:B------:R-:W-:Y:S01]  /*2a70*/  IMAD.U32 R23, RZ, RZ, UR45 ;  /* 0x0000002dff177e24 */ /* 0x000fe2000f8e00ff */
[----:B------:R-:W-:-:S02]  /*2a80*/  LEA.HI.X.SX32 R13, R13, R21, 0x2, P5 ;  /* 0x000000150d0d7211 */ /* 0x000fc400028f16ff */
[C---:B------:R-:W-:Y:S02]  /*2a90*/  IADD3 R78, P5, PT, R20.reuse, UR43, RZ ;  /* 0x0000002b144e7c10 */ /* 0x040fe4000ffbe0ff */
[-C--:B------:R-:W-:Y:S01]  /*2aa0*/  LEA.HI.X.SX32 R11, R25, R21.reuse, 0x2, P6 ;  /* 0x00000015190b7211 */ /* 0x080fe200030f16ff */
[----:B------:R-:W-:Y:S01]  /*2ab0*/  IMAD.U32 R25, RZ, RZ, UR44 ;  /* 0x0000002cff197e24 */ /* 0x000fe2000f8e00ff */
[C---:B------:R-:W-:Y:S02]  /*2ac0*/  IADD3 R126, P6, PT, R20.reuse, UR39, RZ ;  /* 0x00000027147e7c10 */ /* 0x040fe4000ffde0ff */
[-C--:B------:R-:W-:Y:S01]  /*2ad0*/  LEA.HI.X.SX32 R79, R27, R21.reuse, 0x2, P5 ;  /* 0x000000151b4f7211 */ /* 0x080fe200028f16ff */
[----:B------:R-:W-:Y:S01]  /*2ae0*/  IMAD.U32 R27, RZ, RZ, UR43 ;  /* 0x0000002bff1b7e24 */ /* 0x000fe2000f8e00ff */
[----:B------:R-:W-:Y:S02]  /*2af0*/  IADD3 R124, P5, PT, R20, UR35, RZ ;  /* 0x00000023147c7c10 */ /* 0x000fe4000ffbe0ff */
[----:B------:R-:W-:Y:S01]  /*2b00*/  LEA.HI.X.SX32 R127, R29, R21, 0x2, P6 ;  /* 0x000000151d7f7211 */ /* 0x000fe200030f16ff */
[----:B------:R-:W-:Y:S01]  /*2b10*/  IMAD.U32 R29, RZ, RZ, UR42 ;  /* 0x0000002aff1d7e24 */ /* 0x000fe2000f8e00ff */
[----:B------:R-:W-:-:S02]  /*2b20*/  LEA R82, P6, R83, R20, 0x5 ;  /* 0x0000001453527211 */ /* 0x000fc400078c28ff */
[-C--:B------:R-:W-:Y:S01]  /*2b30*/  LEA.HI.X.SX32 R125, R31, R21.reuse, 0x2, P5 ;  /* 0x000000151f7d7211 */ /* 0x080fe200028f16ff */
[----:B------:R-:W-:Y:S01]  /*2b40*/  IMAD.U32 R31, RZ, RZ, UR41 ;  /* 0x00000029ff1f7e24 */ /* 0x000fe2000f8e00ff */
[-C--:B------:R-:W-:Y:S02]  /*2b50*/  IADD3 R118, P5, PT, R119, R20.reuse, RZ ;  /* 0x0000001477767210 */ /* 0x080fe40007fbe0ff */
[-C--:B------:R-:W-:Y:S01]  /*2b60*/  LEA.HI.X.SX32 R83, R33, R21.reuse, 0x2, P6 ;  /* 0x0000001521537211 */ /* 0x080fe200030f16ff */
[----:B------:R-:W-:Y:S01]  /*2b70*/  IMAD.U32 R33, RZ, RZ, UR40 ;  /* 0x00000028ff217e24 */ /* 0x000fe2000f8e00ff */
[-C--:B------:R-:W-:Y:S02]  /*2b80*/  IADD3 R122, P6, PT, R123, R20.reuse, RZ ;  /* 0x000000147b7a7210 */ /* 0x080fe40007fde0ff */
[----:B------:R-:W-:Y:S01]  /*2b90*/  LEA.HI.X.SX32 R119, R35, R21, 0x2, P5 ;  /* 0x0000001523777211 */ /* 0x000fe200028f16ff */
[----:B------:R-:W-:Y:S01]  /*2ba0*/  IMAD.U32 R35, RZ, RZ, UR39 ;  /* 0x00000027ff237e24 */ /* 0x000fe2000f8e00ff */
[----:B------:R-:W-:-:S02]  /*2bb0*/  IADD3 R88, P5, PT, R89, R20, RZ ;  /* 0x0000001459587210 */ /* 0x000fc40007fbe0ff */
[-C--:B------:R-:W-:Y:S02]  /*2bc0*/  LEA.HI.X.SX32 R123, R41, R21.reuse, 0x2, P6 ;  /* 0x00000015297b7211 */ /* 0x080fe400030f16ff */
[-C--:B------:R-:W-:Y:S02]  /*2bd0*/  IADD3 R108, P6, PT, R109, R20.reuse, RZ ;  /* 0x000000146d6c7210 */ /* 0x080fe40007fde0ff */
[-C--:B------:R-:W-:Y:S02]  /*2be0*/  LEA.HI.X.SX32 R89, R43, R21.reuse, 0x2, P5 ;  /* 0x000000152b597211 */ /* 0x080fe400028f16ff */
[-C--:B------:R-:W-:Y:S02]  /*2bf0*/  IADD3 R94, P5, PT, R95, R20.reuse, RZ ;  /* 0x000000145f5e7210 */ /* 0x080fe40007fbe0ff */
[----:B------:R-:W-:Y:S02]  /*2c00*/  LEA.HI.X.SX32 R109, R45, R21, 0x2, P6 ;  /* 0x000000152d6d7211 */ /* 0x000fe400030f16ff */
[----:B------:R-:W-:-:S02]  /*2c10*/  IADD3 R96, P6, PT, R97, R20, RZ ;  /* 0x0000001461607210 */ /* 0x000fc40007fde0ff */
[-C--:B------:R-:W-:Y:S02]  /*2c20*/  LEA.HI.X.SX32 R95, R47, R21.reuse, 0x2, P5 ;  /* 0x000000152f5f7211 */ /* 0x080fe400028f16ff */
[-C--:B------:R-:W-:Y:S02]  /*2c30*/  IADD3 R100, P5, PT, R101, R20.reuse, RZ ;  /* 0x0000001465647210 */ /* 0x080fe40007fbe0ff */
[-C--:B------:R-:W-:Y:S02]  /*2c40*/  LEA.HI.X.SX32 R97, R49, R21.reuse, 0x2, P6 ;  /* 0x0000001531617211 */ /* 0x080fe400030f16ff */
[-C--:B------:R-:W-:Y:S02]  /*2c50*/  LEA R98, P6, R99, R20.reuse, 0x6 ;  /* 0x0000001463627211 */ /* 0x080fe400078c30ff */
[----:B------:R-:W-:Y:S02]  /*2c60*/  LEA.HI.X.SX32 R101, R51, R21, 0x2, P5 ;  /* 0x0000001533657211 */ /* 0x000fe400028f16ff */
[----:B------:R-:W-:-:S02]  /*2c70*/  IADD3 R106, P5, PT, R107, R20, RZ ;  /* 0x000000146b6a7210 */ /* 0x000fc40007fbe0ff */
[-C--:B------:R-:W-:Y:S02]  /*2c80*/  LEA.HI.X.SX32 R99, R53, R21.reuse, 0x2, P6 ;  /* 0x0000001535637211 */ /* 0x080fe400030f16ff */
[-C--:B------:R-:W-:Y:S02]  /*2c90*/  IADD3 R110, P6, PT, R111, R20.reuse, RZ ;  /* 0x000000146f6e7210 */ /* 0x080fe40007fde0ff */
[-C--:B------:R-:W-:Y:S01]  /*2ca0*/  LEA.HI.X.SX32 R107, R5, R21.reuse, 0x2, P5 ;  /* 0x00000015056b7211 */ /* 0x080fe200028f16ff */
[----:B------:R-:W-:Y:S01]  /*2cb0*/  IMAD.U32 R5, RZ, RZ, UR38 ;  /* 0x00000026ff057e24 */ /* 0x000fe2000f8e00ff */
[-C--:B------:R-:W-:Y:S02]  /*2cc0*/  IADD3 R84, P5, PT, R85, R20.reuse, RZ ;  /* 0x0000001455547210 */ /* 0x080fe40007fbe0ff */
[----:B------:R-:W-:Y:S01]  /*2cd0*/  LEA.HI.X.SX32 R111, R23, R21, 0x2, P6 ;  /* 0x00000015176f7211 */ /* 0x000fe200030f16ff */
[----:B------:R-:W-:Y:S01]  /*2ce0*/  IMAD.U32 R23, RZ, RZ, UR37 ;  /* 0x00000025ff177e24 */ /* 0x000fe2000f8e00ff */
[----:B------:R-:W-:-:S02]  /*2cf0*/  IADD3 R86, P6, PT, R87, R20, RZ ;  /* 0x0000001457567210 */ /* 0x000fc40007fde0ff */
[-C--:B------:R-:W-:Y:S01]  /*2d00*/  LEA.HI.X.SX32 R85, R25, R21.reuse, 0x2, P5 ;  /* 0x0000001519557211 */ /* 0x080fe200028f16ff */
[----:B------:R-:W-:Y:S01]  /*2d10*/  IMAD.U32 R25, RZ, RZ, UR36 ;  /* 0x00000024ff197e24 */ /* 0x000fe2000f8e00ff */
[-C--:B------:R-:W-:Y:S02]  /*2d20*/  IADD3 R92, P5, PT, R93, R20.reuse, RZ ;  /* 0x000000145d5c7210 */ /* 0x080fe40007fbe0ff */
[-C--:B------:R-:W-:Y:S01]  /*2d30*/  LEA.HI.X.SX32 R87, R27, R21.reuse, 0x2, P6 ;  /* 0x000000151b577211 */ /* 0x080fe200030f16ff */
[----:B------:R-:W-:Y:S01]  /*2d40*/  IMAD.U32 R27, RZ, RZ, UR35 ;  /* 0x00000023ff1b7e24 */ /* 0x000fe2000f8e00ff */
[-C--:B------:R-:W-:Y:S02]  /*2d50*/  IADD3 R90, P6, PT, R91, R20.reuse, RZ ;  /* 0x000000145b5a7210 */ /* 0x080fe40007fde0ff */
[----:B------:R-:W-:Y:S02]  /*2d60*/  LEA.HI.X.SX32 R93, R29, R21, 0x2, P5 ;  /* 0x000000151d5d7211 */ /* 0x000fe400028f16ff */
[----:B------:R-:W-:-:S02]  /*2d70*/  IADD3 R104, P5, PT, R105, R20, RZ ;  /* 0x0000001469687210 */ /* 0x000fc40007fbe0ff */
[-C--:B------:R-:W-:Y:S02]  /*2d80*/  LEA.HI.X.SX32 R91, R31, R21.reuse, 0x2, P6 ;  /* 0x000000151f5b7211 */ /* 0x080fe400030f16ff */
[-C--:B------:R-:W-:Y:S02]  /*2d90*/  IADD3 R102, P6, PT, R103, R20.reuse, RZ ;  /* 0x0000001467667210 */ /* 0x080fe40007fde0ff */
[-C--:B------:R-:W-:Y:S02]  /*2da0*/  LEA.HI.X.SX32 R105, R33, R21.reuse, 0x2, P5 ;  /* 0x0000001521697211 */ /* 0x080fe400028f16ff */
[-C--:B------:R-:W-:Y:S02]  /*2db0*/  IADD3 R112, P5, PT, R113, R20.reuse, RZ ;  /* 0x0000001471707210 */ /* 0x080fe40007fbe0ff */
[----:B------:R-:W-:Y:S02]  /*2dc0*/  LEA.HI.X.SX32 R103, R35, R21, 0x2, P6 ;  /* 0x0000001523677211 */ /* 0x000fe400030f16ff */
[----:B------:R-:W-:-:S02]  /*2dd0*/  IADD3 R114, P6, PT, R115, R20, RZ ;  /* 0x0000001473727210 */ /* 0x000fc40007fde0ff */
[-C--:B------:R-:W-:Y:S01]  /*2de0*/  LEA.HI.X.SX32 R113, R5, R21.reuse, 0x2, P5 ;  /* 0x0000001505717211 */ /* 0x080fe200028f16ff */
[----:B------:R-:W-:Y:S01]  /*2df0*/  IMAD.U32 R5, RZ, RZ, UR34 ;  /* 0x00000022ff057e24 */ /* 0x000fe2000f8e00ff */
[-C--:B------:R-:W-:Y:S02]  /*2e00*/  IADD3 R16, P5, PT, R17, R20.reuse, RZ ;  /* 0x0000001411107210 */ /* 0x080fe40007fbe0ff */
[-C--:B------:R-:W-:Y:S01]  /*2e10*/  LEA.HI.X.SX32 R115, R23, R21.reuse, 0x2, P6 ;  /* 0x0000001517737211 */ /* 0x080fe200030f16ff */
[----:B------:R-:W-:Y:S01]  /*2e20*/  IMAD.U32 R23, RZ, RZ, UR33 ;  /* 0x00000021ff177e24 */ /* 0x000fe2000f8e00ff */
[-C--:B------:R-:W-:Y:S02]  /*2e30*/  IADD3 R116, P6, PT, R117, R20.reuse, RZ ;  /* 0x0000001475747210 */ /* 0x080fe40007fde0ff */
[----:B------:R-:W-:Y:S01]  /*2e40*/  ISETP.GE.U32.AND P1, PT, R2, 0x7fffffe0, PT ;  /* 0x7fffffe00200780c */ /* 0x000fe20003f26070 */
[----:B------:R-:W-:Y:S01]  /*2e50*/  VIADD R2, R171, 0xfffffffd ;  /* 0xfffffffdab027836 */ /* 0x000fe20000000000 */
[----:B------:R-:W-:Y:S01]  /*2e60*/  LEA.HI.X.SX32 R17, R25, R21, 0x2, P5 ;  /* 0x0000001519117211 */ /* 0x000fe200028f16ff */
[----:B------:R-:W-:Y:S01]  /*2e70*/  IMAD.U32 R25, RZ, RZ, UR32 ;  /* 0x00000020ff197e24 */ /* 0x000fe2000f8e00ff */
[----:B------:R-:W-:-:S02]  /*2e80*/  IADD3 R8, P5, PT, R9, R20, RZ ;  /* 0x0000001409087210 */ /* 0x000fc40007fbe0ff */
[-C--:B------:R-:W-:Y:S02]  /*2e90*/  LEA.HI.X.SX32 R117, R27, R21.reuse, 0x2, P6 ;  /* 0x000000151b757211 */ /* 0x080fe400030f16ff */
[----:B------:R-:W-:Y:S02]  /*2ea0*/  LEA R120, P6, R168, UR6, 0x2 ;  /* 0x00000006a8787c11 */ /* 0x000fe4000f8c10ff */
[----:B------:R-:W-:Y:S02]  /*2eb0*/  ISETP.GE.U32.AND P3, PT, R2, 0x7fffffde, PT ;  /* 0x7fffffde0200780c */ /* 0x000fe40003f66070 */
[----:B------:R-:W-:Y:S01]  /*2ec0*/  LEA.HI.X.SX32 R9, R5, R21, 0x2, P5 ;  /* 0x0000001505097211 */ /* 0x000fe200028f16ff */
[----:B------:R-:W-:Y:S01]  /*2ed0*/  IMAD R5, R22, 0x7c, RZ ;  /* 0x0000007c16057824 */ /* 0x000fe200078e02ff */
[----:B------:R-:W-:Y:S02]  /*2ee0*/  IADD3 R6, P5, PT, R7, R20, RZ ;  /* 0x0000001407067210 */ /* 0x000fe40007fbe0ff */
[----:B------:R-:W-:Y:S01]  /*2ef0*/  LEA.HI.X.SX32 R2, R168, UR7, 0x2, P6 ;  /* 0x00000007a8027c11 */ /* 0x000fe2000b0f16ff */
[----:B------:R-:W-:Y:S10]  /*2f00*/  BRA.U UP0, `(.L_x_5) ;  /* 0x0000000100187547 */ /* 0x000ff4000b800000 */
[----:B------:R-:W-:Y:S01]  /*2f10*/  ELECT P6, URZ, PT ;  /* 0x0000000000ff782f */ /* 0x000fe200038c0000 */
[----:B------:R-:W-:Y:S01]  /*2f20*/  IMAD.MOV.U32 R4, RZ, RZ, 0x1 ;  /* 0x00000001ff047424 */ /* 0x000fe200078e00ff */
[----:B------:R-:W-:Y:S01]  /*2f30*/  UMOV UR4, 0x40 ;  /* 0x0000004000047882 */ /* 0x000fe20000000000 */
[----:B------:R-:W-:Y:S01]  /*2f40*/  UVIRTCOUNT.DEALLOC.SMPOOL 0x80 ;  /* 0x000000800000784c */ /* 0x000fe20000000000 */
[----:B------:R-:W-:-:S09]  /*2f50*/  ULEA UR4, UR9, UR4, 0x18 ;  /* 0x0000000409047291 */ /* 0x000fd2000f8ec0ff */
[----:B------:R1:W-:Y:S03]  /*2f60*/  @P6 STS.U8 [UR4], R4 ;  /* 0x00000004ff006988 */ /* 0x0003e60008000004 */
.L_x_5:
[----:B------:R-:W-:Y:S01]  /*2f70*/  UIADD3 UR11, UPT, UPT, UR15, UR8, URZ ;  /* 0x000000080f0b7290 */ /* 0x000fe2000fffe0ff */
[----:B------:R-:W-:Y:S01]  /*2f80*/  LEA.HI.X.SX32 R7, R23, R21, 0x2, P5 ;  /* 0x0000001517077211 */ /* 0x000fe200028f16ff */
[----:B------:R-:W-:Y:S01]  /*2f90*/  VOTEU.ALL UP1, P0 ;  /* 0x0000000000ff7886 */ /* 0x000fe20000020000 */
[----:B-1----:R-:W-:Y:S01]  /*2fa0*/  IADD3 R4, P5, PT, R5, R20, RZ ;  /* 0x0000001405047210 */ /* 0x002fe20007fbe0ff */
[----:B------:R-:W-:Y:S01]  /*2fb0*/  VIADD R22, R171, 0xfffffffb ;  /* 0xfffffffbab167836 */ /* 0x000fe20000000000 */
[----:B------:R-:W-:Y:S01]  /*2fc0*/  VOTEU.ALL UP2, P0 ;  /* 0x0000000000ff7886 */ /* 0x000fe20000040000 */
[----:B------:R-:W-:Y:S01]  /*2fd0*/  LEA R173, R39, UR10, 0x7 ;  /* 0x0000000a27ad7c11 */ /* 0x000fe2000f8e38ff */
[----:B------:R-:W-:Y:S01]  /*2fe0*/  IMAD.U32 R71, RZ, RZ, UR12 ;  /* 0x0000000cff477e24 */ /* 0x000fe2000f8e00ff */
[----:B------:R-:W-:-:S04]  /*2ff0*/  @!UP1 UIADD3 UR6, UPT, UPT, -UR5, 0x100000, URZ ;  /* 0x0010000005069890 */ /* 0x000fc8000fffe1ff */
[----:B------:R-:W-:Y:S02]  /*3000*/  @!UP1 USHF.L.U32 UR7, UR6, 0xb, URZ ;  /* 0x0000000b06079899 */ /* 0x000fe400080006ff */
[----:B------:R-:W-:Y:S01]  /*3010*/  @!UP1 USHF.L.U32 UR6, UR6, 0x1, URZ ;  /* 0x0000000106069899 */ /* 0x000fe200080006ff */
[----:B------:R-:W-:Y:S01]  /*3020*/  STTM.x128 tmem[UR11], RZ ;  /* 0x000000ff000079ed */ /* 0x000fe200083c000b */
[----:B------:R-:W1:Y:S01]  /*3030*/  FENCE.VIEW.ASYNC.T ;  /* 0x00000000000073c6 */ /* 0x000e620000000200 */
[----:B------:R-:W-:-:S04]  /*3040*/  @!UP1 UIADD3 UR4, UPT, UPT, -UR5, 0x100000, URZ ;  /* 0x0010000005049890 */ /* 0x000fc8000fffe1ff */
[----:B------:R-:W-:Y:S02]  /*3050*/  @!UP1 USHF.L.U32 UR5, UR4, 0xb, URZ ;  /* 0x0000000b04059899 */ /* 0x000fe400080006ff */
[----:B------:R-:W-:Y:S01]  /*3060*/  @!UP1 USHF.L.U32 UR4, UR4, 0x1, URZ ;  /* 0x0000000104049899 */ /* 0x000fe200080006ff */
[----:B-1----:R-:W-:Y:S01]  /*3070*/  BAR.SYNC.DEFER_BLOCKING 0x0 ;  /* 0x0000000000007b1d */ /* 0x002fe20000010000 */
[----:B------:R-:W-:Y:S01]  /*3080*/  LEA.HI.X.SX32 R5, R25, R21, 0x2, P5 ;  /* 0x0000001519057211 */ /* 0x000fe200028f16ff */
[----:B------:R-:W-:Y:S01]  /*3090*/  IMAD.U32 R75, RZ, RZ, UR12 ;  /* 0x0000000cff4b7e24 */ /* 0x000fe2000f8e00ff */
[----:B------:R-:W-:Y:S01]  /*30a0*/  ISETP.GE.U32.AND P5, PT, R22, 0x7fffffdc, PT ;  /* 0x7fffffdc1600780c */ /* 0x000fe20003fa6070 */
[----:B------:R-:W-:Y:S01]  /*30b0*/  VIADD R22, R171, 0xfffffffa ;  /* 0xfffffffaab167836 */ /* 0x000fe20000000000 */
[----:B------:R-:W-:Y:S01]  /*30c0*/  USHF.L.U32 UR13, UR19, 0x5, URZ ;  /* 0x00000005130d7899 */ /* 0x000fe200080006ff */
[----:B------:R-:W-:Y:S01]  /*30d0*/  IMAD.U32 R67, RZ, RZ, UR12 ;  /* 0x0000000cff437e24 */ /* 0x000fe2000f8e00ff */
[----:B------:R-:W-:Y:S01]  /*30e0*/  VOTEU.ALL UP1, P0 ;  /* 0x0000000000ff7886 */ /* 0x000fe20000020000 */
[----:B------:R-:W-:Y:S01]  /*30f0*/  IMAD.WIDE R70, R71, 0x4, R18 ;  /* 0x0000000447467825 */ /* 0x000fe200078e0212 */
[----:B------:R-:W-:Y:S01]  /*3100*/  USHF.R.S32.HI UR66, URZ, 0x1f, UR12 ;  /* 0x0000001fff427899 */ /* 0x000fe2000801140c */
[----:B------:R-:W-:Y:S01]  /*3110*/  P2R R174, PR, RZ, 0x1 ;  /* 0x00000001ffae7803 */ /* 0x000fe20000000000 */
[----:B------:R-:W-:Y:S01]  /*3120*/  USHF.L.U32 UR19, UR12, 0x2, URZ ;  /* 0x000000020c137899 */ /* 0x000fe200080006ff */
[----:B------:R-:W-:Y:S01]  /*3130*/  IMAD.WIDE R74, R75, 0x4, R14 ;  /* 0x000000044b4a7825 */ /* 0x000fe200078e020e */
[----:B------:R-:W-:-:S02]  /*3140*/  USHF.L.U64.HI UR62, UR12, 0x2, UR66 ;  /* 0x000000020c3e7899 */ /* 0x000fc40008010242 */
[----:B------:R-:W-:Y:S01]  /*3150*/  USHF.R.S32.HI UR67, URZ, 0x1f, UR13 ;  /* 0x0000001fff437899 */ /* 0x000fe2000801140d */
[----:B------:R-:W-:Y:S01]  /*3160*/  IMAD.WIDE R66, R67, 0x4, R20 ;  /* 0x0000000443427825 */ /* 0x000fe200078e0214 */
[----:B------:R-:W-:Y:S02]  /*3170*/  USHF.L.U32 UR63, UR13, 0x2, URZ ;  /* 0x000000020d3f7899 */ /* 0x000fe400080006ff */
[----:B------:R-:W-:Y:S01]  /*3180*/  USHF.L.U64.HI UR64, UR13, 0x2, UR67 ;  /* 0x000000020d407899 */ /* 0x000fe20008010243 */
[----:B------:R-:W-:Y:S01]  /*3190*/  IMAD.U32 R73, RZ, RZ, UR12 ;  /* 0x0000000cff497e24 */ /* 0x000fe2000f8e00ff */
[----:B------:R-:W-:Y:S01]  /*31a0*/  UIADD3 UR65, UPT, UPT, UR15, 0x80, URZ ;  /* 0x000000800f417890 */ /* 0x000fe2000fffe0ff */
[----:B------:R-:W-:Y:S01]  /*31b0*/  IMAD.U32 R77, RZ, RZ, UR12 ;  /* 0x0000000cff4d7e24 */ /* 0x000fe2000f8e00ff */
[----:B------:R-:W1:Y:S02]  /*31c0*/  FENCE.VIEW.ASYNC.S ;  /* 0x00000000000073c6 */ /* 0x000e640000000000 */
[----:B-1----:R-:W1:Y:S02]  /*31d0*/  @!UP1 SYNCS.EXCH.64 URZ, [UR14], UR6 ;  /* 0x000000060eff95b2 */ /* 0x002e640008000100 */
[----:B-1----:R-:W-:Y:S01]  /*31e0*/  BAR.SYNC.DEFER_BLOCKING 0x0 ;  /* 0x0000000000007b1d */ /* 0x002fe20000010000 */
[----:B------:R-:W-:-:S04]  /*31f0*/  IMAD.WIDE R72, R73, 0x4, R12 ;  /* 0x0000000449487825 */ /* 0x000fc800078e020c */
[----:B------:R-:W-:-:S04]  /*3200*/  IMAD.WIDE R76, R77, 0x4, R10 ;  /* 0x000000044d4c7825 */ /* 0x000fc800078e020a */
[C---:B------:R-:W-:Y:S02]  /*3210*/  VIADD R27, R171.reuse, 0xfffffff8 ;  /* 0xfffffff8ab1b7836 */ /* 0x040fe40000000000 */
[C---:B------:R-:W-:Y:S02]  /*3220*/  VIADD R129, R171.reuse, 0xffffffe0 ;  /* 0xffffffe0ab817836 */ /* 0x040fe40000000000 */
[C---:B------:R-:W-:Y:S02]  /*3230*/  VIADD R29, R171.reuse, 0xfffffff7 ;  /* 0xfffffff7ab1d7836 */ /* 0x040fe40000000000 */
[C---:B------:R-:W-:Y:S02]  /*3240*/  VIADD R172, R171.reuse, 0x1f ;  /* 0x0000001fabac7836 */ /* 0x040fe40000000000 */
[C---:B------:R-:W-:Y:S02]  /*3250*/  VIADD R30, R171.reuse, 0xffffffda ;  /* 0xffffffdaab1e7836 */ /* 0x040fe40000000000 */
[----:B------:R-:W-:-:S02]  /*3260*/  VIADD R33, R171, 0xffffffd4 ;  /* 0xffffffd4ab217836 */ /* 0x000fc40000000000 */
[C---:B------:R-:W-:Y:S02]  /*3270*/  VIADD R34, R171.reuse, 0xffffffd6 ;  /* 0xffffffd6ab227836 */ /* 0x040fe40000000000 */
[C---:B------:R-:W-:Y:S01]  /*3280*/  VIADD R41, R171.reuse, 0xffffffd0 ;  /* 0xffffffd0ab297836 */ /* 0x040fe20000000000 */
[----:B------:R1:W2:Y:S02]  /*3290*/  @!UP2 SYNCS.EXCH.64 URZ, [UR10+0x14008], UR4 ;  /* 0x014008040affa5b2 */ /* 0x0002a40008000100 */
[----:B------:R-:W-:Y:S01]  /*32a0*/  @!PT LDS RZ, [RZ] ;  /* 0x00000000fffff984 */ /* 0x000fe20000000800 */
[----:B------:R-:W-:Y:S01]  /*32b0*/  @!PT LDS RZ, [RZ] ;  /* 0x00000000fffff984 */ /* 0x000fe20000000800 */
[----:B------:R-:W-:Y:S01]  /*32c0*/  @!PT LDS RZ, [RZ] ;  /* 0x00000000fffff984 */ /* 0x000fe20000000800 */
[----:B--2---:R2:W-:Y:S01]  /*32d0*/  LDGSTS.E [R173+0xc000], desc[UR16][R20.64], !P1 ;  /* 0x0c00000014ad7fae */ /* 0x0045e2000c9a1010 */
[----:B------:R-:W-:Y:S01]  /*32e0*/  ISETP.GE.U32.AND P1, PT, R22, 0x7fffffdb, PT ;  /* 0x7fffffdb1600780c */ /* 0x000fe20003f26070 */
[C---:B------:R-:W-:Y:S02]  /*32f0*/  VIADD R22, R171.reuse, 0xfffffff9 ;  /* 0xfffffff9ab167836 */ /* 0x040fe40000000000 */
[----:B------:R3:W-:Y:S01]  /*3300*/  LDGSTS.E [R173+0xc004], desc[UR16][R18.64], !P2 ;  /* 0x0c00400012ad7fae */ /* 0x0007e2000d1a1010 */
[----:B------:R-:W-:-:S02]  /*3310*/  VIADD R45, R171, 0xffffffd2 ;  /* 0xffffffd2ab2d7836 */ /* 0x000fc40000000000 */
[----:B------:R-:W-:Y:S01]  /*3320*/  ISETP.GE.U32.AND P2, PT, R22, 0x7fffffda, PT ;  /* 0x7fffffda1600780c */ /* 0x000fe20003f46070 */
[----:B------:R4:W-:Y:S01]  /*3330*/  LDGSTS.E [R173+0xc008], desc[UR16][R14.64], !P3 ;  /* 0x0c0080000ead7fae */ /* 0x0009e2000d9a1010 */
[C---:B------:R-:W-:Y:S01]  /*3340*/  VIADD R22, R171.reuse, 0xffffffec ;  /* 0xffffffecab167836 */ /* 0x040fe20000000000 */
[----:B-1----:R-:W1:Y:S01]  /*3350*/  LDCU UR4, c[0x0][0x3b0] ;  /* 0x00007600ff0477ac */ /* 0x002e620008000800 */
[C---:B--2---:R-:W-:Y:S01]  /*3360*/  VIADD R20, R171.reuse, 0xffffffed ;  /* 0xffffffedab147836 */ /* 0x044fe20000000000 */
[----:B------:R2:W-:Y:S02]  /*3370*/  LDGSTS.E [R173+0xc00c], desc[UR16][R12.64], !P4 ;  /* 0x0c00c0000cad7fae */ /* 0x0005e4000e1a1010 */
[----:B------:R-:W-:Y:S01]  /*3380*/  ISETP.GE.U32.AND P6, PT, R22, 0x7fffffcd, PT ;  /* 0x7fffffcd1600780c */ /* 0x000fe20003fc6070 */
[C---:B------:R-:W-:Y:S02]  /*3390*/  VIADD R22, R171.reuse, 0xffffffe6 ;  /* 0xffffffe6ab167836 */ /* 0x040fe40000000000 */
[C---:B---3--:R-:W-:Y:S01]  /*33a0*/  VIADD R18, R171.reuse, 0xffffffee ;  /* 0xffffffeeab127836 */ /* 0x048fe20000000000 */
[----:B------:R3:W-:Y:S01]  /*33b0*/  LDGSTS.E [R173+0xc010], desc[UR16][R10.64], !P5 ;  /* 0x0c0100000aad7fae */ /* 0x0007e2000e9a1010 */
[----:B------:R-:W-:Y:S01]  /*33c0*/  ISETP.GE.U32.AND P3, PT, R20, 0x7fffffce, PT ;  /* 0x7fffffce1400780c */ /* 0x000fe20003f66070 */
[----:B----4-:R-:W-:-:S02]  /*33d0*/  VIADD R14, R171, 0xffffffef ;  /* 0xffffffefab0e7836 */ /* 0x010fc40000000000 */
[----:B------:R-:W-:Y:S01]  /*33e0*/  ISETP.GE.U32.AND P5, PT, R18, 0x7fffffcf, PT ;  /* 0x7fffffcf1200780c */ /* 0x000fe20003fa6070 */
[C---:B------:R-:W-:Y:S01]  /*33f0*/  VIADD R15, R171.reuse, 0xffffffe8 ;  /* 0xffffffe8ab0f7836 */ /* 0x040fe20000000000 */
[----:B------:R-:W-:Y:S01]  /*3400*/  SEL R18, RZ, 0x1, P6 ;  /* 0x00000001ff127807 */ /* 0x000fe20003000000 */
[C---:B--2---:R-:W-:Y:S01]  /*3410*/  VIADD R12, R171.reuse, 0xffffffea ;  /* 0xffffffeaab0c7836 */ /* 0x044fe20000000000 */
[----:B------:R-:W-:Y:S01]  /*3420*/  ISETP.GE.U32.AND P4, PT, R14, 0x7fffffd0, PT ;  /* 0x7fffffd00e00780c */ /* 0x000fe20003f86070 */
[C---:B------:R-:W-:Y:S01]  /*3430*/  VIADD R14, R171.reuse, 0xffffffe9 ;  /* 0xffffffe9ab0e7836 */ /* 0x040fe20000000000 */
[----:B------:R-:W-:Y:S01]  /*3440*/  SEL R13, RZ, 0x4, P5 ;  /* 0x00000004ff0d7807 */ /* 0x000fe20002800000 */
[C---:B------:R-:W-:Y:S01]  /*3450*/  VIADD R21, R171.reuse, 0xffffffe7 ;  /* 0xffffffe7ab157836 */ /* 0x040fe20000000000 */
[----:B------:R-:W-:Y:S01]  /*3460*/  SEL R19, RZ, 0x1fffe, P3 ;  /* 0x0001fffeff137807 */ /* 0x000fe20001800000 */
[C---:B---3--:R-:W-:Y:S01]  /*3470*/  VIADD R10, R171.reuse, 0xffffffeb ;  /* 0xffffffebab0a7836 */ /* 0x048fe20000000000 */
[----:B------:R-:W-:Y:S01]  /*3480*/  ISETP.GE.U32.AND P5, PT, R12, 0x7fffffcb, PT ;  /* 0x7fffffcb0c00780c */ /* 0x000fe20003fa6070 */
[----:B------:R-:W-:Y:S01]  /*3490*/  VIADD R12, R171, 0xffffffe4 ;  /* 0xffffffe4ab0c7836 */ /* 0x000fe20000000000 */
[----:B------:R-:W-:Y:S01]  /*34a0*/  ISETP.GE.U32.AND P6, PT, R15, 0x7fffffc9, PT ;  /* 0x7fffffc90f00780c */ /* 0x000fe20003fc6070 */
[----:B------:R-:W-:Y:S01]  /*34b0*/  LDGSTS.E [R173+0xc014], desc[UR16][R78.64], !P1 ;  /* 0x0c0140004ead7fae */ /* 0x000fe2000c9a1010 */
[----:B------:R-:W-:Y:S01]  /*34c0*/  ISETP.GE.U32.AND P3, PT, R14, 0x7fffffca, PT ;  /* 0x7fffffca0e00780c */ /* 0x000fe20003f66070 */
[----:B------:R-:W-:Y:S01]  /*34d0*/  IMAD.IADD R18, R18, 0x1, R19 ;  /* 0x0000000112127824 */ /* 0x000fe200078e0213 */
[----:B------:R-:W-:Y:S01]  /*34e0*/  SEL R14, RZ, 0x7fff8, P4 ;  /* 0x0007fff8ff0e7807 */ /* 0x000fe20002000000 */
[----:B------:R2:W-:Y:S01]  /*34f0*/  LDGSTS.E [R173+0xc018], desc[UR16][R126.64], !P2 ;  /* 0x0c0180007ead7fae */ /* 0x0005e2000d1a1010 */
[----:B------:R-:W-:Y:S01]  /*3500*/  ISETP.GE.U32.AND P4, PT, R10, 0x7fffffcc, PT ;  /* 0x7fffffcc0a00780c */ /* 0x000fe20003f86070 */
[C---:B------:R-:W-:Y:S01]  /*3510*/  VIADD R10, R171.reuse, 0xffffffe5 ;  /* 0xffffffe5ab0a7836 */ /* 0x040fe20000000000 */
[----:B------:R-:W-:Y:S01]  /*3520*/  SEL R11, RZ, 0x1, P6 ;  /* 0x00000001ff0b7807 */ /* 0x000fe20003000000 */
[----:B------:R-:W-:Y:S01]  /*3530*/  VIADD R175, R171, 0xffffffc0 ;  /* 0xffffffc0abaf7836 */ /* 0x000fe20000000000 */
[----:B------:R-:W-:Y:S01]  /*3540*/  ISETP.GE.U32.AND P6, PT, R12, 0x7fffffc5, PT ;  /* 0x7fffffc50c00780c */ /* 0x000fe20003fc6070 */
[----:B-1----:R-:W-:Y:S01]  /*3550*/  IMAD R177, R177, UR4, RZ ;  /* 0x00000004b1b17c24 */ /* 0x002fe2000f8e02ff */
[----:B------:R-:W-:Y:S01]  /*3560*/  SEL R12, RZ, 0x4, P5 ;  /* 0x00000004ff0c7807 */ /* 0x000fe20002800000 */
[----:B------:R-:W-:Y:S01]  /*3570*/  IMAD R181, R181, UR4, RZ ;  /* 0x00000004b5b57c24 */ /* 0x000fe2000f8e02ff */
[----:B------:R-:W-:Y:S01]  /*3580*/  SEL R20, RZ, 0x1fffe, P3 ;  /* 0x0001fffeff147807 */ /* 0x000fe20001800000 */
[----:B------:R-:W-:Y:S01]  /*3590*/  IMAD R185, R185, UR4, RZ ;  /* 0x00000004b9b97c24 */ /* 0x000fe2000f8e02ff */
[----:B------:R-:W-:Y:S01]  /*35a0*/  ISETP.GE.U32.AND P5, PT, R22, 0x7fffffc7, PT ;  /* 0x7fffffc71600780c */ /* 0x000fe20003fa6070 */
[C---:B------:R-:W-:Y:S01]  /*35b0*/  VIADD R22, R171.reuse, 0xffffffe2 ;  /* 0xffffffe2ab167836 */ /* 0x040fe20000000000 */
[----:B------:R-:W-:Y:S01]  /*35c0*/  ISETP.GE.U32.AND P3, PT, R10, 0x7fffffc6, PT ;  /* 0x7fffffc60a00780c */ /* 0x000fe20003f66070 */
[----:B------:R-:W-:Y:S01]  /*35d0*/  VIADD R10, R171, 0xffffffe1 ;  /* 0xffffffe1ab0a7836 */ /* 0x000fe20000000000 */
[----:B------:R-:W-:Y:S01]  /*35e0*/  SEL R23, RZ, 0x1, P6 ;  /* 0x00000001ff177807 */ /* 0x000fe20003000000 */
[----:B------:R-:W-:Y:S01]  /*35f0*/  IMAD.IADD R20, R11, 0x1, R20 ;  /* 0x000000010b147824 */ /* 0x000fe200078e0214 */
[----:B------:R-:W-:Y:S01]  /*3600*/  SEL R24, RZ, 0x1fffe, P3 ;  /* 0x0001fffeff187807 */ /* 0x000fe20001800000 */
[----:B------:R-:W-:Y:S01]  /*3610*/  VIADD R11, R171, 0xfffffff5 ;  /* 0xfffffff5ab0b7836 */ /* 0x000fe20000000000 */
[----:B------:R-:W-:Y:S01]  /*3620*/  ISETP.GE.U32.AND P3, PT, R22, 0x7fffffc3, PT ;  /* 0x7fffffc31600780c */ /* 0x000fe20003f66070 */
[----:B------:R-:W-:Y:S01]  /*3630*/  IMAD R189, R189, UR4, RZ ;  /* 0x00000004bdbd7c24 */ /* 0x000fe2000f8e02ff */
[----:B------:R-:W-:Y:S01]  /*3640*/  SEL R15, RZ, 0x7fff8, P4 ;  /* 0x0007fff8ff0f7807 */ /* 0x000fe20002000000 */
[----:B------:R-:W-:Y:S01]  /*3650*/  IMAD.IADD R23, R23, 0x1, R24 ;  /* 0x0000000117177824 */ /* 0x000fe200078e0218 */
[----:B------:R-:W-:Y:S01]  /*3660*/  ISETP.GE.U32.AND P6, PT, R10, 0x7fffffc2, PT ;  /* 0x7fffffc20a00780c */ /* 0x000fe20003fc6070 */
[----:B------:R-:W-:Y:S01]  /*3670*/  VIADD R10, R171, 0xffffffe3 ;  /* 0xffffffe3ab0a7836 */ /* 0x000fe20000000000 */
[----:B------:R-:W-:Y:S01]  /*3680*/  SEL R25, RZ, 0x4, P3 ;  /* 0x00000004ff197807 */ /* 0x000fe20001800000 */
[----:B------:R-:W-:Y:S01]  /*3690*/  IMAD R193, R193, UR4, RZ ;  /* 0x00000004c1c17c24 */ /* 0x000fe2000f8e02ff */
[----:B------:R-:W-:Y:S01]  /*36a0*/  ISETP.GE.U32.AND P4, PT, R21, 0x7fffffc8, PT ;  /* 0x7fffffc81500780c */ /* 0x000fe20003f86070 */
[----:B------:R-:W-:Y:S01]  /*36b0*/  IMAD R197, R197, UR4, RZ ;  /* 0x00000004c5c57c24 */ /* 0x000fe2000f8e02ff */
[----:B------:R-:W-:Y:S01]  /*36c0*/  ISETP.GE.U32.AND P3, PT, R27, 0x7fffffd9, PT ;  /* 0x7fffffd91b00780c */ /* 0x000fe20003f66070 */
[----:B------:R-:W-:Y:S01]  /*36d0*/  VIADD R27, R171, 0xfffffff6 ;  /* 0xfffffff6ab1b7836 */ /* 0x000fe20000000000 */
[----:B------:R-:W-:Y:S01]  /*36e0*/  ISETP.GE.U32.AND P1, PT, R129, 0x7fffffc1, PT ;  /* 0x7fffffc18100780c */ /* 0x000fe20003f26070 */
[----:B------:R-:W-:Y:S01]  /*36f0*/  IMAD R201, R201, UR4, RZ ;  /* 0x00000004c9c97c24 */ /* 0x000fe2000f8e02ff */
[----:B------:R-:W-:Y:S01]  /*3700*/  SEL R22, RZ, 0x7fff8, P4 ;  /* 0x0007fff8ff167807 */ /* 0x000fe20002000000 */
[----:B------:R-:W-:Y:S01]  /*3710*/  IMAD R205, R205, UR4, RZ ;  /* 0x00000004cdcd7c24 */ /* 0x000fe2000f8e02ff */
[----:B------:R-:W-:Y:S01]  /*3720*/  ISETP.GE.U32.AND P4, PT, R10, 0x7fffffc4, PT ;  /* 0x7fffffc40a00780c */ /* 0x000fe20003f86070 */
[----:B------:R-:W-:Y:S01]  /*3730*/  IMAD R209, R209, UR4, RZ ;  /* 0x00000004d1d17c24 */ /* 0x000fe2000f8e02ff */
[----:B------:R-:W-:Y:S01]  /*3740*/  ISETP.GE.U32.AND P2, PT, R27, 0x7fffffd7, PT ;  /* 0x7fffffd71b00780c */ /* 0x000fe20003f46070 */
[----:B------:R-:W-:Y:S01]  /*3750*/  IMAD R211, R211, UR4, RZ ;  /* 0x00000004d3d37c24 */ /* 0x000fe2000f8e02ff */
[----:B------:R-:W-:Y:S01]  /*3760*/  SEL R28, RZ, 0x1fffe, P6 ;  /* 0x0001fffeff1c7807 */ /* 0x000fe20003000000 */
[----:B------:R-:W-:Y:S01]  /*3770*/  IMAD R213, R213, UR4, RZ ;  /* 0x00000004d5d57c24 */ /* 0x000fe2000f8e02ff */
[----:B------:R-:W-:Y:S01]  /*3780*/  SEL R27, RZ, 0x1, P1 ;  /* 0x00000001ff1b7807 */ /* 0x000fe20000800000 */
[----:B------:R-:W-:Y:S01]  /*3790*/  LDGSTS.E [R173+0xc01c], desc[UR16][R124.64], !P3 ;  /* 0x0c01c0007cad7fae */ /* 0x000fe2000d9a1010 */
[----:B------:R-:W-:Y:S01]  /*37a0*/  SEL R26, RZ, 0x7fff8, P4 ;  /* 0x0007fff8ff1a7807 */ /* 0x000fe20002000000 */
[----:B------:R-:W-:Y:S01]  /*37b0*/  IMAD R215, R215, UR4, RZ ;  /* 0x00000004d7d77c24 */ /* 0x000fe2000f8e02ff */
[----:B------:R-:W-:Y:S01]  /*37c0*/  ISETP.GE.U32.AND P4, PT, R29, 0x7fffffd8, PT ;  /* 0x7fffffd81d00780c */ /* 0x000fe20003f86070 */
[----:B------:R-:W-:Y:S01]  /*37d0*/  IMAD.IADD R27, R27, 0x1, R28 ;  /* 0x000000011b1b7824 */ /* 0x000fe200078e021c */
[----:B------:R-:W-:Y:S01]  /*37e0*/  LOP3.LUT R20, R20, 0x3, RZ, 0xc0, !PT ;  /* 0x0000000314147812 */ /* 0x000fe200078ec0ff */
[----:B------:R-:W-:Y:S01]  /*37f0*/  VIADD R29, R171, 0xffffffd8 ;  /* 0xffffffd8ab1d7836 */ /* 0x000fe20000000000 */
[----:B------:R-:W-:Y:S01]  /*3800*/  ISETP.GE.U32.AND P3, PT, R11, 0x7fffffd6, PT ;  /* 0x7fffffd60b00780c */ /* 0x000fe20003f66070 */
[----:B------:R-:W-:Y:S01]  /*3810*/  VIADD R11, R171, 0xfffffff4 ;  /* 0xfffffff4ab0b7836 */ /* 0x000fe20000000000 */
[----:B------:R-:W-:Y:S01]  /*3820*/  LOP3.LUT R27, R27, 0x3, RZ, 0xc0, !PT ;  /* 0x000000031b1b7812 */ /* 0x000fe200078ec0ff */
[----:B------:R-:W-:Y:S01]  /*3830*/  IMAD R217, R217, UR4, RZ ;  /* 0x00000004d9d97c24 */ /* 0x000fe2000f8e02ff */
[----:B------:R-:W-:Y:S01]  /*3840*/  IADD3 R12, PT, PT, R20, R15, R12 ;  /* 0x0000000f140c7210 */ /* 0x000fe20007ffe00c */
[----:B------:R-:W-:Y:S01]  /*3850*/  IMAD.U32 R15, RZ, RZ, UR12 ;  /* 0x0000000cff0f7e24 */ /* 0x000fe2000f8e00ff */
[----:B------:R-:W-:Y:S01]  /*3860*/  SEL R21, RZ, 0x4, P5 ;  /* 0x00000004ff157807 */ /* 0x000fe20002800000 */
[----:B------:R-:W-:Y:S01]  /*3870*/  IMAD R219, R219, UR4, RZ ;  /* 0x00000004dbdb7c24 */ /* 0x000fe2000f8e02ff */
[----:B------:R-:W-:Y:S01]  /*3880*/  LOP3.LUT R23, R23, 0x3, RZ, 0xc0, !PT ;  /* 0x0000000317177812 */ /* 0x000fe200078ec0ff */
[----:B------:R1:W-:Y:S01]  /*3890*/  LDGSTS.E [R173+0xc020], desc[UR16][R82.64], !P4 ;  /* 0x0c02000052ad7fae */ /* 0x0003e2000e1a1010 */
[----:B------:R-:W-:Y:S01]  /*38a0*/  IADD3 R25, PT, PT, R27, R26, R25 ;  /* 0x0000001a1b197210 */ /* 0x000fe20007ffe019 */
[----:B------:R-:W-:Y:S01]  /*38b0*/  IMAD.SHL.U32 R12, R12, 0x100, RZ ;  /* 0x000001000c0c7824 */ /* 0x000fe200078e00ff */
[----:B------:R-:W-:Y:S01]  /*38c0*/  ISETP.GE.U32.AND P4, PT, R11, 0x7fffffd5, PT ;  /* 0x7fffffd50b00780c */ /* 0x000fe20003f86070 */
[----:B------:R-:W-:Y:S01]  /*38d0*/  VIADD R11, R171, 0xfffffff3 ;  /* 0xfffffff3ab0b7836 */ /* 0x000fe20000000000 */
[----:B------:R-:W-:Y:S01]  /*38e0*/  IADD3 R21, PT, PT, R23, R22, R21 ;  /* 0x0000001617157210 */ /* 0x000fe20007ffe015 */
[----:B------:R-:W-:Y:S01]  /*38f0*/  LDGSTS.E [R173+0xc024], desc[UR16][R118.64], !P2 ;  /* 0x0c02400076ad7fae */ /* 0x000fe2000d1a1010 */
[----:B------:R-:W-:Y:S01]  /*3900*/  LOP3.LUT R18, R18, 0x3, RZ, 0xc0, !PT ;  /* 0x0000000312127812 */ /* 0x000fe200078ec0ff */
[----:B--2---:R-:W-:Y:S01]  /*3910*/  IMAD.WIDE R126, R15, 0x4, R126 ;  /* 0x000000040f7e7825 */ /* 0x004fe200078e027e */
[----:B------:R-:W-:Y:S01]  /*3920*/  LOP3.LUT R20, R25, 0xf, RZ, 0xc0, !PT ;  /* 0x0000000f19147812 */ /* 0x000fe200078ec0ff */
[----:B------:R2:W-:Y:S01]  /*3930*/  LDGSTS.E [R173+0xc028], desc[UR16][R122.64], !P3 ;  /* 0x0c0280007aad7fae */ /* 0x0005e2000d9a1010 */
[----:B------:R-:W-:Y:S01]  /*3940*/  IADD3 R13, PT, PT, R18, R14, R13 ;  /* 0x0000000e120d7210 */ /* 0x000fe20007ffe00d */
[----:B-1----:R-:W-:Y:S01]  /*3950*/  IMAD.WIDE R82, R15, 0x4, R82 ;  /* 0x000000040f527825 */ /* 0x002fe200078e0252 */
[----:B------:R-:W-:-:S02]  /*3960*/  LOP3.LUT R12, R12, 0xf00, RZ, 0xe2, !PT ;  /* 0x00000f000c0c7812 */ /* 0x000fc400078ee2ff */
[----:B------:R-:W-:Y:S01]  /*3970*/  ISETP.GE.U32.AND P2, PT, R11, 0x7fffffd4, PT ;  /* 0x7fffffd40b00780c */ /* 0x000fe20003f46070 */
[----:B------:R-:W-:Y:S01]  /*3980*/  IMAD R20, R21, 0x10, R20 ;  /* 0x0000001015147824 */ /* 0x000fe200078e0214 */
[----:B------:R-:W-:Y:S01]  /*3990*/  LDGSTS.E [R173+0xc02c], desc[UR16][R88.64], !P4 ;  /* 0x0c02c00058ad7fae */ /* 0x000fe2000e1a1010 */
[----:B------:R-:W-:Y:S01]  /*39a0*/  VIADD R11, R171, 0xfffffff2 ;  /* 0xfffffff2ab0b7836 */ /* 0x000fe20000000000 */
[----:B------:R-:W-:Y:S01]  /*39b0*/  ISETP.GT.AND P6, PT, R172, 0x1f, PT ;  /* 0x0000001fac00780c */ /* 0x000fe20003fc4270 */
[----:B------:R-:W-:Y:S01]  /*39c0*/  IMAD R12, R13, 0x1000, R12 ;  /* 0x000010000d0c7824 */ /* 0x000fe200078e020c */
[----:B------:R-:W-:Y:S01]  /*39d0*/  LOP3.LUT R13, R20, 0xff, RZ, 0xc0, !PT ;  /* 0x000000ff140d7812 */ /* 0x000fe200078ec0ff */
[----:B------:R-:W-:Y:S01]  /*39e0*/  VIADD R18, R171, 0xffffffc4 ;  /* 0xffffffc4ab127836 */ /* 0x000fe20000000000 */
[----:B------:R-:W-:Y:S01]  /*39f0*/  ISETP.GE.U32.AND P3, PT, R11, 0x7fffffd3, PT ;  /* 0x7fffffd30b00780c */ /* 0x000fe20003f66070 */
[----:B------:R-:W-:Y:S01]  /*3a00*/  VIADD R11, R171, 0xfffffff1 ;  /* 0xfffffff1ab0b7836 */ /* 0x000fe20000000000 */
[----:B------:R-:W-:Y:S01]  /*3a10*/  ISETP.GE.AND P5, PT, R36, R171, PT ;  /* 0x000000ab2400720c */ /* 0x000fe20003fa6270 */
[----:B------:R-:W-:Y:S01]  /*3a20*/  IMAD.IADD R12, R12, 0x1, R13 ;  /* 0x000000010c0c7824 */ /* 0x000fe200078e020d */
[----:B------:R-:W-:Y:S01]  /*3a30*/  SEL R10, RZ, 0x4, !P6 ;  /* 0x00000004ff0a7807 */ /* 0x000fe20007000000 */
[----:B------:R-:W-:Y:S01]  /*3a40*/  LDGSTS.E [R173+0xc030], desc[UR16][R108.64], !P2 ;  /* 0x0c0300006cad7fae */ /* 0x000fe2000d1a1010 */
[----:B------:R-:W-:Y:S01]  /*3a50*/  ISETP.GE.U32.AND P4, PT, R11, 0x7fffffd2, PT ;  /* 0x7fffffd20b00780c */ /* 0x000fe20003f86070 */
[C---:B------:R-:W-:Y:S01]  /*3a60*/  VIADD R11, R171.reuse, 0xfffffff0 ;  /* 0xfffffff0ab0b7836 */ /* 0x040fe20000000000 */
[----:B------:R-:W-:Y:S01]  /*3a70*/  LOP3.LUT R46, R12, 0xffff, RZ, 0xc0, !PT ;  /* 0x0000ffff0c2e7812 */ /* 0x000fe200078ec0ff */
[----:B------:R-:W-:Y:S01]  /*3a80*/  IMAD.U32 R13, RZ, RZ, UR12 ;  /* 0x0000000cff0d7e24 */ /* 0x000fe2000f8e00ff */
[----:B------:R-:W-:Y:S01]  /*3a90*/  SEL R10, R10, RZ, !P5 ;  /* 0x000000ff0a0a7207 */ /* 0x000fe20006800000 */
[----:B------:R-:W-:Y:S01]  /*3aa0*/  VIADD R22, R171, 0xffffffc7 ;  /* 0xffffffc7ab167836 */ /* 0x000fe20000000000 */
[----:B------:R-:W-:Y:S01]  /*3ab0*/  ISETP.GE.U32.AND P2, PT, R11, 0x7fffffd1, PT ;  /* 0x7fffffd10b00780c */ /* 0x000fe20003f46070 */
[----:B------:R1:W-:Y:S01]  /*3ac0*/  LDGSTS.E [R173+0xc034], desc[UR16][R94.64], !P3 ;  /* 0x0c0340005ead7fae */ /* 0x0003e2000d9a1010 */
[----:B------:R-:W-:Y:S01]  /*3ad0*/  SHF.R.U32.HI R11, RZ, 0xf, R46 ;  /* 0x0000000fff0b7819 */ /* 0x000fe2000001162e */
[----:B------:R-:W-:Y:S01]  /*3ae0*/  IMAD.WIDE R78, R13, 0x4, R78 ;  /* 0x000000040d4e7825 */ /* 0x000fe200078e024e */
[----:B------:R-:W-:-:S02]  /*3af0*/  SHF.R.U32.HI R12, RZ, 0xd, R46 ;  /* 0x0000000dff0c7819 */ /* 0x000fc4000001162e */
[----:B------:R-:W-:Y:S01]  /*3b00*/  LOP3.LUT P3, RZ, R11, 0x1, RZ, 0xc0, !PT ;  /* 0x000000010bff7812 */ /* 0x000fe2000786c0ff */
[----:B------:R3:W-:Y:S01]  /*3b10*/  LDGSTS.E [R173+0xc038], desc[UR16][R96.64], !P4 ;  /* 0x0c03800060ad7fae */ /* 0x0007e2000e1a1010 */
[----:B------:R-:W-:Y:S01]  /*3b20*/  SHF.R.U32.HI R11, RZ, 0xe, R46 ;  /* 0x0000000eff0b7819 */ /* 0x000fe2000001162e */
[----:B------:R-:W-:-:S03]  /*3b30*/  IMAD.WIDE R124, R13, 0x4, R124 ;  /* 0x000000040d7c7825 */ /* 0x000fc600078e027c */
[----:B------:R-:W-:Y:S01]  /*3b40*/  LOP3.LUT P4, RZ, R11, 0x1, RZ, 0xc0, !PT ;  /* 0x000000010bff7812 */ /* 0x000fe2000788c0ff */
[----:B------:R-:W-:Y:S01]  /*3b50*/  LDGSTS.E [R173+0xc03c], desc[UR16][R100.64], !P2 ;  /* 0x0c03c00064ad7fae */ /* 0x000fe2000d1a1010 */
[--C-:B------:R-:W-:Y:S01]  /*3b60*/  SHF.R.U32.HI R11, RZ, 0xc, R46.reuse ;  /* 0x0000000cff0b7819 */ /* 0x100fe2000001162e */
[C---:B------:R-:W-:Y:S01]  /*3b70*/  VIADD R21, R171.reuse, 0xffffffc1 ;  /* 0xffffffc1ab157836 */ /* 0x040fe20000000000 */
[----:B------:R-:W-:Y:S01]  /*3b80*/  LOP3.LUT P2, RZ, R12, 0x1, RZ, 0xc0, !PT ;  /* 0x000000010cff7812 */ /* 0x000fe2000784c0ff */
[----:B------:R-:W-:Y:S02]  /*3b90*/  VIADD R12, R171, 0xffffffcc ;  /* 0xffffffccab0c7836 */ /* 0x000fe40000000000 */
[----:B------:R-:W-:Y:S01]  /*3ba0*/  LDGSTS.E [R173+0xc040], desc[UR16][R98.64], P3 ;  /* 0x0c04000062ad7fae */ /* 0x000fe200099a1010 */
[----:B------:R-:W-:Y:S01]  /*3bb0*/  LOP3.LUT P3, RZ, R11, 0x1, RZ, 0xc0, !PT ;  /* 0x000000010bff7812 */ /* 0x000fe2000786c0ff */
[C---:B------:R-:W-:Y:S01]  /*3bc0*/  VIADD R25, R171.reuse, 0xffffffc2 ;  /* 0xffffffc2ab197836 */ /* 0x040fe20000000000 */
[----:B------:R-:W-:Y:S01]  /*3bd0*/  SHF.R.U32.HI R11, RZ, 0xb, R46 ;  /* 0x0000000bff0b7819 */ /* 0x000fe2000001162e */
[----:B------:R-:W-:-:S02]  /*3be0*/  VIADD R26, R171, 0xffffffdc ;  /* 0xffffffdcab1a7836 */ /* 0x000fc40000000000 */
[----:B------:R-:W-:Y:S01]  /*3bf0*/  LDGSTS.E [R173+0xc044], desc[UR16][R106.64], P4 ;  /* 0x0c0440006aad7fae */ /* 0x000fe2000a1a1010 */
[----:B------:R-:W-:Y:S01]  /*3c00*/  LOP3.LUT P4, RZ, R11, 0x1, RZ, 0xc0, !PT ;  /* 0x000000010bff7812 */ /* 0x000fe2000788c0ff */
[----:B------:R-:W-:Y:S01]  /*3c10*/  VIADD R27, R171, 0xffffffdf ;  /* 0xffffffdfab1b7836 */ /* 0x000fe20000000000 */
[----:B------:R-:W-:Y:S01]  /*3c20*/  SHF.R.U32.HI R11, RZ, 0xa, R46 ;  /* 0x0000000aff0b7819 */ /* 0x000fe2000001162e */
[----:B------:R-:W-:Y:S01]  /*3c30*/  LDGSTS.E [R173+0xc048], desc[UR16][R110.64], P2 ;  /* 0x0c0480006ead7fae */ /* 0x000fe200091a1010 */
[----:B------:R-:W-:Y:S02]  /*3c40*/  IMAD R221, R221, UR4, RZ ;  /* 0x00000004dddd7c24 */ /* 0x000fe4000f8e02ff */
[----:B------:R-:W-:Y:S01]  /*3c50*/  LOP3.LUT P2, RZ, R11, 0x1, RZ, 0xc0, !PT ;  /* 0x000000010bff7812 */ /* 0x000fe2000784c0ff */
[C---:B------:R-:W-:Y:S01]  /*3c60*/  VIADD R11, R171.reuse, 0xffffffcd ;  /* 0xffffffcdab0b7836 */ /* 0x040fe20000000000 */
[----:B------:R-:W-:Y:S01]  /*3c70*/  LDGSTS.E [R173+0xc04c], desc[UR16][R84.64], P3 ;  /* 0x0c04c00054ad7fae */ /* 0x000fe200099a1010 */
[----:B------:R-:W-:Y:S01]  /*3c80*/  ISETP.GE.U32.AND P3, PT, R12, 0x7fffffad, PT ;  /* 0x7fffffad0c00780c */ /* 0x000fe20003f66070 */
[----:B------:R-:W-:-:S02]  /*3c90*/  VIADD R12, R171, 0xffffffce ;  /* 0xffffffceab0c7836 */ /* 0x000fc40000000000 */
[----:B------:R-:W-:Y:S01]  /*3ca0*/  IMAD R223, R223, UR4, RZ ;  /* 0x00000004dfdf7c24 */ /* 0x000fe2000f8e02ff */
[----:B------:R-:W-:Y:S01]  /*3cb0*/  LDGSTS.E [R173+0xc050], desc[UR16][R86.64], P4 ;  /* 0x0c05000056ad7fae */ /* 0x000fe2000a1a1010 */
[----:B------:R-:W-:Y:S01]  /*3cc0*/  ISETP.GE.U32.AND P4, PT, R11, 0x7fffffae, PT ;  /* 0x7fffffae0b00780c */ /* 0x000fe20003f86070 */
[C---:B------:R-:W-:Y:S01]  /*3cd0*/  VIADD R11, R171.reuse, 0xffffffcf ;  /* 0xffffffcfab0b7836 */ /* 0x040fe20000000000 */
[----:B------:R-:W-:Y:S01]  /*3ce0*/  ISETP.GE.U32.AND P5, PT, R12, 0x7fffffaf, PT ;  /* 0x7fffffaf0c00780c */ /* 0x000fe20003fa6070 */
[----:B------:R-:W-:Y:S01]  /*3cf0*/  VIADD R12, R171, 0xffffffc8 ;  /* 0xffffffc8ab0c7836 */ /* 0x000fe20000000000 */
[----:B------:R-:W-:Y:S01]  /*3d00*/  SEL R14, RZ, 0x1, P3 ;  /* 0x00000001ff0e7807 */ /* 0x000fe20001800000 */
[----:B------:R-:W-:Y:S01]  /*3d10*/  LDGSTS.E [R173+0xc054], desc[UR16][R92.64], P2 ;  /* 0x0c0540005cad7fae */ /* 0x000fe200091a1010 */
[----:B------:R-:W-:Y:S01]  /*3d20*/  ISETP.GE.U32.AND P2, PT, R11, 0x7fffffb0, PT ;  /* 0x7fffffb00b00780c */ /* 0x000fe20003f46070 */
[C---:B------:R-:W-:Y:S01]  /*3d30*/  VIADD R11, R171.reuse, 0xffffffc9 ;  /* 0xffffffc9ab0b7836 */ /* 0x040fe20000000000 */
[----:B------:R-:W-:Y:S01]  /*3d40*/  ISETP.GE.U32.AND P3, PT, R12, 0x7fffffa9, PT ;  /* 0x7fffffa90c00780c */ /* 0x000fe20003f66070 */
[----:B------:R-:W-:Y:S01]  /*3d50*/  VIADD R12, R171, 0xffffffca ;  /* 0xffffffcaab0c7836 */ /* 0x000fe20000000000 */
[----:B------:R-:W-:Y:S01]  /*3d60*/  SEL R15, RZ, 0x1fffe, P4 ;  /* 0x0001fffeff0f7807 */ /* 0x000fe20002000000 */
[----:B------:R-:W-:Y:S01]  /*3d70*/  IMAD R179, R179, UR4, RZ ;  /* 0x00000004b3b37c24 */ /* 0x000fe2000f8e02ff */
[----:B------:R-:W-:Y:S01]  /*3d80*/  ISETP.GE.U32.AND P4, PT, R11, 0x7fffffaa, PT ;  /* 0x7fffffaa0b00780c */ /* 0x000fe20003f86070 */
[----:B------:R-:W-:Y:S01]  /*3d90*/  VIADD R11, R171, 0xffffffcb ;  /* 0xffffffcbab0b7836 */ /* 0x000fe20000000000 */
[----:B------:R-:W-:Y:S01]  /*3da0*/  SEL R13, RZ, 0x4, P5 ;  /* 0x00000004ff0d7807 */ /* 0x000fe20002800000 */
[----:B------:R-:W-:Y:S01]  /*3db0*/  IMAD.IADD R14, R14, 0x1, R15 ;  /* 0x000000010e0e7824 */ /* 0x000fe200078e020f */
[----:B------:R-:W-:Y:S01]  /*3dc0*/  ISETP.GE.U32.AND P5, PT, R12, 0x7fffffab, PT ;  /* 0x7fffffab0c00780c */ /* 0x000fe20003fa6070 */
[----:B------:R-:W-:Y:S01]  /*3dd0*/  IMAD R183, R183, UR4, RZ ;  /* 0x00000004b7b77c24 */ /* 0x000fe2000f8e02ff */
[----:B------:R-:W-:Y:S01]  /*3de0*/  SEL R12, RZ, 0x7fff8, P2 ;  /* 0x0007fff8ff0c7807 */ /* 0x000fe20001000000 */
[----:B------:R-:W-:Y:S01]  /*3df0*/  IMAD R187, R187, UR4, RZ ;  /* 0x00000004bbbb7c24 */ /* 0x000fe2000f8e02ff */
[----:B------:R-:W-:Y:S01]  /*3e00*/  ISETP.GE.U32.AND P2, PT, R11, 0x7fffffac, PT ;  /* 0x7fffffac0b00780c */ /* 0x000fe20003f46070 */
[----:B------:R-:W-:Y:S01]  /*3e10*/  VIADD R11, R171, 0xffffffc5 ;  /* 0xffffffc5ab0b7836 */ /* 0x000fe20000000000 */
[----:B------:R-:W-:Y:S01]  /*3e20*/  SEL R19, RZ, 0x1, P3 ;  /* 0x00000001ff137807 */ /* 0x000fe20001800000 */
[----:B------:R-:W-:Y:S01]  /*3e30*/  IMAD R191, R191, UR4, RZ ;  /* 0x00000004bfbf7c24 */ /* 0x000fe2000f8e02ff */
[----:B------:R-:W-:Y:S01]  /*3e40*/  ISETP.GE.U32.AND P3, PT, R18, 0x7fffffa5, PT ;  /* 0x7fffffa51200780c */ /* 0x000fe20003f66070 */
[----:B------:R-:W-:Y:S01]  /*3e50*/  VIADD R18, R171, 0xffffffc6 ;  /* 0xffffffc6ab127836 */ /* 0x000fe20000000000 */
[----:B------:R-:W-:Y:S01]  /*3e60*/  SEL R20, RZ, 0x1fffe, P4 ;  /* 0x0001fffeff147807 */ /* 0x000fe20002000000 */
[----:B------:R-:W-:Y:S01]  /*3e70*/  IMAD R195, R195, UR4, RZ ;  /* 0x00000004c3c37c24 */ /* 0x000fe2000f8e02ff */
[----:B------:R-:W-:Y:S01]  /*3e80*/  ISETP.GE.U32.AND P4, PT, R11, 0x7fffffa6, PT ;  /* 0x7fffffa60b00780c */ /* 0x000fe20003f86070 */
[----:B------:R-:W-:Y:S01]  /*3e90*/  IMAD R199, R199, UR4, RZ ;  /* 0x00000004c7c77c24 */ /* 0x000fe2000f8e02ff */
        /* <DEDUP_REMOVED lines=13> */
[----:B------:R-:W-:Y:S01]  /*3f70*/  IMAD R229, R229, UR4, RZ ;  /* 0x00000004e5e57c24 */ /* 0x000fe2000f8e02ff */
[----:B------:R-:W-:Y:S01]  /*3f80*/  SEL R21, RZ, 0x4, P5 ;  /* 0x00000004ff157807 */ /* 0x000fe20002800000 */
[----:B------:R-:W-:Y:S01]  /*3f90*/  IMAD R231, R231, UR4, RZ ;  /* 0x00000004e7e77c24 */ /* 0x000fe2000f8e02ff */
[----:B------:R-:W-:Y:S01]  /*3fa0*/  ISETP.GE.U32.AND P4, PT, R25, 0x7fffffa3, PT ;  /* 0x7fffffa31900780c */ /* 0x000fe20003f86070 */
[----:B------:R-:W-:Y:S01]  /*3fb0*/  VIADD R25, R171, 0xffffffdd ;  /* 0xffffffddab197836 */ /* 0x000fe20000000000 */
[----:B------:R-:W-:Y:S01]  /*3fc0*/  ISETP.GE.U32.AND P5, PT, R22, 0x7fffffa4, PT ;  /* 0x7fffffa41600780c */ /* 0x000fe20003fa6070 */
[----:B------:R-:W-:Y:S01]  /*3fd0*/  IMAD.IADD R23, R23, 0x1, R24 ;  /* 0x0000000117177824 */ /* 0x000fe200078e0218 */
        /* <DEDUP_REMOVED lines=9> */
[----:B------:R-:W-:Y:S01]  /*4070*/  VIADD R241, R37, UR10 ;  /* 0x0000000a25f17c36 */ /* 0x000fe20008000000 */
[----:B------:R-:W-:Y:S01]  /*4080*/  ISETP.GE.U32.AND P4, PT, R26, 0x7fffffbf, PT ;  /* 0x7fffffbf1a00780c */ /* 0x000fe20003f86070 */
[----:B------:R-:W-:Y:S01]  /*4090*/  IMAD R239, R239, UR4, RZ ;  /* 0x00000004efef7c24 */ /* 0x000fe2000f8e02ff */
[----:B------:R-:W-:Y:S01]  /*40a0*/  SEL R26, RZ, 0x7fff8, P5 ;  /* 0x0007fff8ff1a7807 */ /* 0x000fe20002800000 */
[----:B------:R-:W-:Y:S01]  /*40b0*/  IMAD.U32 R139, RZ, RZ, UR13 ;  /* 0x0000000dff8b7e24 */ /* 0x000fe2000f8e00ff */
[----:B------:R-:W-:Y:S01]  /*40c0*/  ISETP.GE.U32.AND P5, PT, R27, 0x7fffffc0, PT ;  /* 0x7fffffc01b00780c */ /* 0x000fe20003fa6070 */
[----:B------:R-:W-:Y:S01]  /*40d0*/  VIADD R27, R171, 0xffffffd9 ;  /* 0xffffffd9ab1b7836 */ /* 0x000fe20000000000 */
[----:B------:R-:W-:Y:S01]  /*40e0*/  SEL R32, RZ, 0x1fffe, P3 ;  /* 0x0001fffeff207807 */ /* 0x000fe20001800000 */
[----:B------:R-:W-:Y:S01]  /*40f0*/  IMAD.U32 R137, RZ, RZ, UR13 ;  /* 0x0000000dff897e24 */ /* 0x000fe2000f8e00ff */
[----:B------:R-:W-:Y:S01]  /*4100*/  SEL R31, RZ, 0x1, P2 ;  /* 0x00000001ff1f7807 */ /* 0x000fe20001000000 */
[----:B------:R-:W-:Y:S01]  /*4110*/  IMAD.U32 R147, RZ, RZ, UR13 ;  /* 0x0000000dff937e24 */ /* 0x000fe2000f8e00ff */
[----:B------:R-:W-:Y:S01]  /*4120*/  ISETP.GE.U32.AND P3, PT, R27, 0x7fffffba, PT ;  /* 0x7fffffba1b00780c */ /* 0x000fe20003f66070 */
[----:B------:R-:W-:Y:S01]  /*4130*/  VIADD R27, R171, 0xffffffdb ;  /* 0xffffffdbab1b7836 */ /* 0x000fe20000000000 */
[----:B------:R-:W-:Y:S01]  /*4140*/  ISETP.GE.U32.AND P2, PT, R29, 0x7fffffb9, PT ;  /* 0x7fffffb91d00780c */ /* 0x000fe20003f46070 */
[----:B------:R-:W-:Y:S01]  /*4150*/  IMAD.IADD R31, R31, 0x1, R32 ;  /* 0x000000011f1f7824 */ /* 0x000fe200078e0220 */
[----:B------:R-:W-:Y:S01]  /*4160*/  SEL R29, RZ, 0x4, P4 ;  /* 0x00000004ff1d7807 */ /* 0x000fe20002000000 */
[----:B------:R-:W-:Y:S01]  /*4170*/  IMAD.U32 R149, RZ, RZ, UR13 ;  /* 0x0000000dff957e24 */ /* 0x000fe2000f8e00ff */
[----:B------:R-:W-:Y:S01]  /*4180*/  ISETP.GE.U32.AND P4, PT, R30, 0x7fffffbb, PT ;  /* 0x7fffffbb1e00780c */ /* 0x000fe20003f86070 */
[----:B------:R-:W-:Y:S01]  /*4190*/  IMAD.U32 R133, RZ, RZ, UR13 ;  /* 0x0000000dff857e24 */ /* 0x000fe2000f8e00ff */
[----:B------:R-:W-:Y:S01]  /*41a0*/  SEL R30, RZ, 0x7fff8, P5 ;  /* 0x0007fff8ff1e7807 */ /* 0x000fe20002800000 */
[----:B------:R-:W-:Y:S01]  /*41b0*/  IMAD.U32 R135, RZ, RZ, UR13 ;  /* 0x0000000dff877e24 */ /* 0x000fe2000f8e00ff */
[----:B------:R-:W-:Y:S01]  /*41c0*/  ISETP.GE.U32.AND P5, PT, R27, 0x7fffffbc, PT ;  /* 0x7fffffbc1b00780c */ /* 0x000fe20003fa6070 */
[C---:B------:R-:W-:Y:S01]  /*41d0*/  VIADD R27, R171.reuse, 0xffffffd5 ;  /* 0xffffffd5ab1b7836 */ /* 0x040fe20000000000 */
[----:B------:R-:W-:Y:S01]  /*41e0*/  SEL R40, RZ, 0x1fffe, P3 ;  /* 0x0001fffeff287807 */ /* 0x000fe20001800000 */
[----:B------:R-:W-:Y:S01]  /*41f0*/  IMAD.U32 R151, RZ, RZ, UR13 ;  /* 0x0000000dff977e24 */ /* 0x000fe2000f8e00ff */
[----:B------:R-:W-:Y:S01]  /*4200*/  SEL R35, RZ, 0x1, P2 ;  /* 0x00000001ff237807 */ /* 0x000fe20001000000 */
[----:B------:R-:W-:Y:S01]  /*4210*/  VIADD R176, R171, 0xffffffbb ;  /* 0xffffffbbabb07836 */ /* 0x000fe20000000000 */
[----:B------:R-:W-:Y:S01]  /*4220*/  ISETP.GE.U32.AND P3, PT, R27, 0x7fffffb6, PT ;  /* 0x7fffffb61b00780c */ /* 0x000fe20003f66070 */
[----:B------:R-:W-:Y:S01]  /*4230*/  VIADD R27, R171, 0xffffffd7 ;  /* 0xffffffd7ab1b7836 */ /* 0x000fe20000000000 */
[----:B------:R-:W-:Y:S01]  /*4240*/  ISETP.GE.U32.AND P2, PT, R33, 0x7fffffb5, PT ;  /* 0x7fffffb52100780c */ /* 0x000fe20003f46070 */
[----:B------:R-:W-:Y:S01]  /*4250*/  IMAD.IADD R35, R35, 0x1, R40 ;  /* 0x0000000123237824 */ /* 0x000fe200078e0228 */
[----:B------:R-:W-:-:S02]  /*4260*/  SEL R33, RZ, 0x4, P4 ;  /* 0x00000004ff217807 */ /* 0x000fc40002000000 */
[----:B------:R-:W-:Y:S02]  /*4270*/  ISETP.GE.U32.AND P4, PT, R34, 0x7fffffb7, PT ;  /* 0x7fffffb72200780c */ /* 0x000fe40003f86070 */
[----:B------:R-:W-:Y:S02]  /*4280*/  SEL R34, RZ, 0x7fff8, P5 ;  /* 0x0007fff8ff227807 */ /* 0x000fe40002800000 */
[----:B------:R-:W-:Y:S02]  /*4290*/  SEL R42, RZ, 0x1, P2 ;  /* 0x00000001ff2a7807 */ /* 0x000fe40001000000 */
[----:B------:R-:W-:Y:S02]  /*42a0*/  LOP3.LUT R14, R14, 0x3, RZ, 0xc0, !PT ;  /* 0x000000030e0e7812 */ /* 0x000fe400078ec0ff */
[----:B------:R-:W-:Y:S01]  /*42b0*/  ISETP.GE.U32.AND P5, PT, R27, 0x7fffffb8, PT ;  /* 0x7fffffb81b00780c */ /* 0x000fe20003fa6070 */
[----:B------:R-:W-:Y:S01]  /*42c0*/  VIADD R27, R171, 0xffffffd1 ;  /* 0xffffffd1ab1b7836 */ /* 0x000fe20000000000 */
[----:B------:R-:W-:-:S02]  /*42d0*/  ISETP.GE.U32.AND P2, PT, R41, 0x7fffffb1, PT ;  /* 0x7fffffb12900780c */ /* 0x000fc40003f46070 */
[----:B------:R-:W-:Y:S02]  /*42e0*/  IADD3 R12, PT, PT, R14, R12, R13 ;  /* 0x0000000c0e0c7210 */ /* 0x000fe40007ffe00d */
[----:B------:R-:W-:Y:S02]  /*42f0*/  SEL R44, RZ, 0x1, P2 ;  /* 0x00000001ff2c7807 */ /* 0x000fe40001000000 */
[--C-:B------:R-:W-:Y:S02]  /*4300*/  SHF.R.U32.HI R13, RZ, 0x9, R46.reuse ;  /* 0x00000009ff0d7819 */ /* 0x100fe4000001162e */
[----:B------:R-:W-:Y:S02]  /*4310*/  SEL R43, RZ, 0x1fffe, P3 ;  /* 0x0001fffeff2b7807 */ /* 0x000fe40001800000 */
[----:B------:R-:W-:Y:S02]  /*4320*/  ISETP.GE.U32.AND P2, PT, R45, 0x7fffffb3, PT ;  /* 0x7fffffb32d00780c */ /* 0x000fe40003f46070 */
[----:B------:R-:W-:Y:S01]  /*4330*/  ISETP.GE.U32.AND P3, PT, R27, 0x7fffffb2, PT ;  /* 0x7fffffb21b00780c */ /* 0x000fe20003f66070 */
[----:B------:R-:W-:Y:S01]  /*4340*/  VIADD R27, R171, 0xffffffd3 ;  /* 0xffffffd3ab1b7836 */ /* 0x000fe20000000000 */
[----:B------:R-:W-:Y:S01]  /*4350*/  SHF.R.U32.HI R15, RZ, 0x8, R46 ;  /* 0x00000008ff0f7819 */ /* 0x000fe2000001162e */
[----:B------:R-:W-:Y:S01]  /*4360*/  IMAD.IADD R42, R42, 0x1, R43 ;  /* 0x000000012a2a7824 */ /* 0x000fe200078e022b */
[----:B------:R-:W-:-:S02]  /*4370*/  SEL R14, RZ, 0x7fff8, P5 ;  /* 0x0007fff8ff0e7807 */ /* 0x000fc40002800000 */
[----:B------:R-:W-:Y:S02]  /*4380*/  LOP3.LUT P5, RZ, R13, 0x1, RZ, 0xc0, !PT ;  /* 0x000000010dff7812 */ /* 0x000fe400078ac0ff */
[----:B------:R-:W-:Y:S02]  /*4390*/  SEL R13, RZ, 0x4, P2 ;  /* 0x00000004ff0d7807 */ /* 0x000fe40001000000 */
[----:B------:R-:W-:Y:S02]  /*43a0*/  SEL R45, RZ, 0x1fffe, P3 ;  /* 0x0001fffeff2d7807 */ /* 0x000fe40001800000 */
[----:B------:R-:W-:Y:S02]  /*43b0*/  LOP3.LUT P2, RZ, R15, 0x1, RZ, 0xc0, !PT ;  /* 0x000000010fff7812 */ /* 0x000fe4000784c0ff */
[----:B------:R-:W-:Y:S01]  /*43c0*/  LOP3.LUT R19, R19, 0x3, RZ, 0xc0, !PT ;  /* 0x0000000313137812 */ /* 0x000fe200078ec0ff */
[----:B------:R-:W-:Y:S01]  /*43d0*/  IMAD.IADD R44, R44, 0x1, R45 ;  /* 0x000000012c2c7824 */ /* 0x000fe200078e022d */
[----:B------:R-:W-:-:S02]  /*43e0*/  ISETP.GE.U32.AND P3, PT, R27, 0x7fffffb4, PT ;  /* 0x7fffffb41b00780c */ /* 0x000fc40003f66070 */
[--C-:B------:R-:W-:Y:S01]  /*43f0*/  SHF.R.U32.HI R15, RZ, 0x7, R46.reuse ;  /* 0x00000007ff0f7819 */ /* 0x100fe2000001162e */
[----:B------:R-:W-:Y:S01]  /*4400*/  LDGSTS.E [R173+0xc058], desc[UR16][R90.64], P5 ;  /* 0x0c0580005aad7fae */ /* 0x000fe2000a9a1010 */
[----:B------:R-:W-:Y:S01]  /*4410*/  IADD3 R11, PT, PT, R19, R18, R11 ;  /* 0x00000012130b7210 */ /* 0x000fe20007ffe00b */
[----:B------:R-:W-:Y:S01]  /*4420*/  IMAD.U32 R19, RZ, RZ, UR12 ;  /* 0x0000000cff137e24 */ /* 0x000fe2000f8e00ff */
[----:B------:R-:W-:Y:S02]  /*4430*/  SEL R18, RZ, 0x7fff8, P3 ;  /* 0x0007fff8ff127807 */ /* 0x000fe40001800000 */
[----:B------:R-:W-:Y:S01]  /*4440*/  LOP3.LUT P3, RZ, R15, 0x1, RZ, 0xc0, !PT ;  /* 0x000000010fff7812 */ /* 0x000fe2000786c0ff */
[----:B------:R-:W-:Y:S01]  /*4450*/  LDGSTS.E [R173+0xc05c], desc[UR16][R104.64], P2 ;  /* 0x0c05c00068ad7fae */ /* 0x000fe200091a1010 */
[----:B------:R-:W-:Y:S01]  /*4460*/  LOP3.LUT R44, R44, 0x3, RZ, 0xc0, !PT ;  /* 0x000000032c2c7812 */ /* 0x000fe200078ec0ff */
[----:B------:R-:W-:Y:S01]  /*4470*/  IMAD.SHL.U32 R11, R11, 0x100, RZ ;  /* 0x000001000b0b7824 */ /* 0x000fe200078e00ff */
[----:B------:R-:W-:Y:S01]  /*4480*/  SHF.R.U32.HI R15, RZ, 0x6, R46 ;  /* 0x00000006ff0f7819 */ /* 0x000fe2000001162e */
[----:B--2---:R-:W-:Y:S01]  /*4490*/  IMAD.WIDE R122, R19, 0x4, R122 ;  /* 0x00000004137a7825 */ /* 0x004fe200078e027a */
[----:B------:R-:W-:-:S02]  /*44a0*/  IADD3 R13, PT, PT, R44, R18, R13 ;  /* 0x000000122c0d7210 */ /* 0x000fc40007ffe00d */
[----:B------:R-:W-:Y:S01]  /*44b0*/  LOP3.LUT P2, RZ, R15, 0x1, RZ, 0xc0, !PT ;  /* 0x000000010fff7812 */ /* 0x000fe2000784c0ff */
[----:B-1----:R-:W-:Y:S01]  /*44c0*/  IMAD.WIDE R94, R19, 0x4, R94 ;  /* 0x00000004135e7825 */ /* 0x002fe200078e025e */
[----:B------:R-:W-:Y:S02]  /*44d0*/  LOP3.LUT R20, R13, 0xf, RZ, 0xc0, !PT ;  /* 0x0000000f0d147812 */ /* 0x000fe400078ec0ff */
[----:B------:R-:W-:Y:S01]  /*44e0*/  LOP3.LUT R11, R11, 0xf00, RZ, 0xe2, !PT ;  /* 0x00000f000b0b7812 */ /* 0x000fe200078ee2ff */
[----:B------:R-:W-:Y:S01]  /*44f0*/  LDGSTS.E [R173+0xc060], desc[UR16][R102.64], P3 ;  /* 0x0c06000066ad7fae */ /* 0x000fe200099a1010 */
[----:B------:R-:W-:Y:S01]  /*4500*/  SHF.R.U32.HI R13, RZ, 0x5, R46 ;  /* 0x00000005ff0d7819 */ /* 0x000fe2000001162e */
[----:B------:R-:W-:Y:S01]  /*4510*/  IMAD.U32 R15, RZ, RZ, UR12 ;  /* 0x0000000cff0f7e24 */ /* 0x000fe2000f8e00ff */
[----:B------:R-:W-:Y:S01]  /*4520*/  SEL R41, RZ, 0x4, P4 ;  /* 0x00000004ff297807 */ /* 0x000fe20002000000 */
[----:B------:R-:W-:Y:S01]  /*4530*/  IMAD R11, R12, 0x1000, R11 ;  /* 0x000010000c0b7824 */ /* 0x000fe200078e020b */
[----:B------:R-:W-:Y:S01]  /*4540*/  LOP3.LUT P3, RZ, R13, 0x1, RZ, 0xc0, !PT ;  /* 0x000000010dff7812 */ /* 0x000fe2000786c0ff */
[----:B------:R-:W-:Y:S01]  /*4550*/  IMAD.WIDE R118, R15, 0x4, R118 ;  /* 0x000000040f767825 */ /* 0x000fe200078e0276 */
[----:B------:R-:W-:Y:S01]  /*4560*/  SHF.R.U32.HI R12, RZ, 0x4, R46 ;  /* 0x00000004ff0c7819 */ /* 0x000fe2000001162e */
[----:B------:R-:W-:Y:S01]  /*4570*/  LDGSTS.E [R173+0xc064], desc[UR16][R112.64], P2 ;  /* 0x0c06400070ad7fae */ /* 0x000fe200091a1010 */
[----:B------:R-:W-:Y:S01]  /*4580*/  ISETP.GE.U32.AND P4, PT, R175, 0x7fffffa1, PT ;  /* 0x7fffffa1af00780c */ /* 0x000fe20003f86070 */
[----:B------:R-:W-:Y:S01]  /*4590*/  IMAD.WIDE R108, R15, 0x4, R108 ;  /* 0x000000040f6c7825 */ /* 0x000fe200078e026c */
[----:B------:R-:W-:-:S02]  /*45a0*/  LOP3.LUT P2, RZ, R12, 0x1, RZ, 0xc0, !PT ;  /* 0x000000010cff7812 */ /* 0x000fc4000784c0ff */
[----:B------:R-:W-:Y:S02]  /*45b0*/  SHF.R.U32.HI R12, RZ, 0x3, R46 ;  /* 0x00000003ff0c7819 */ /* 0x000fe4000001162e */
[----:B------:R-:W-:Y:S02]  /*45c0*/  SEL R27, RZ, 0x1, P4 ;  /* 0x00000001ff1b7807 */ /* 0x000fe40002000000 */
[----:B------:R-:W-:Y:S01]  /*45d0*/  LOP3.LUT R35, R35, 0x3, RZ, 0xc0, !PT ;  /* 0x0000000323237812 */ /* 0x000fe200078ec0ff */
[----:B------:R-:W-:Y:S01]  /*45e0*/  LDGSTS.E [R173+0xc068], desc[UR16][R114.64], P3 ;  /* 0x0c06800072ad7fae */ /* 0x000fe200099a1010 */
[----:B------:R-:W-:Y:S01]  /*45f0*/  LOP3.LUT P3, RZ, R12, 0x1, RZ, 0xc0, !PT ;  /* 0x000000010cff7812 */ /* 0x000fe2000786c0ff */
[----:B------:R-:W-:Y:S01]  /*4600*/  IMAD.IADD R27, R27, 0x1, R28 ;  /* 0x000000011b1b7824 */ /* 0x000fe200078e021c */
[--C-:B------:R-:W-:Y:S02]  /*4610*/  SHF.R.U32.HI R12, RZ, 0x2, R46.reuse ;  /* 0x00000002ff0c7819 */ /* 0x100fe4000001162e */
[----:B------:R-:W-:Y:S01]  /*4620*/  SHF.R.U32.HI R46, RZ, 0x1, R46 ;  /* 0x00000001ff2e7819 */ /* 0x000fe2000001162e */
[----:B------:R-:W-:Y:S01]  /*4630*/  LDGSTS.E [R173+0xc06c], desc[UR16][R16.64], P2 ;  /* 0x0c06c00010ad7fae */ /* 0x000fe200091a1010 */
[----:B------:R-:W-:-:S02]  /*4640*/  LOP3.LUT P2, RZ, R12, 0x1, RZ, 0xc0, !PT ;  /* 0x000000010cff7812 */ /* 0x000fc4000784c0ff */
[----:B------:R-:W-:Y:S02]  /*4650*/  LOP3.LUT P5, RZ, R46, 0x1, RZ, 0xc0, !PT ;  /* 0x000000012eff7812 */ /* 0x000fe400078ac0ff */
[----:B------:R-:W-:Y:S02]  /*4660*/  LOP3.LUT R27, R27, 0x3, RZ, 0xc0, !PT ;  /* 0x000000031b1b7812 */ /* 0x000fe400078ec0ff */
[----:B------:R-:W-:Y:S01]  /*4670*/  LOP3.LUT R42, R42, 0x3, RZ, 0xc0, !PT ;  /* 0x000000032a2a7812 */ /* 0x000fe200078ec0ff */
[----:B------:R-:W-:Y:S01]  /*4680*/  LDGSTS.E [R173+0xc070], desc[UR16][R116.64], P3 ;  /* 0x0c07000074ad7fae */ /* 0x000fe200099a1010 */
[----:B------:R-:W-:Y:S02]  /*4690*/  LOP3.LUT R23, R23, 0x3, RZ, 0xc0, !PT ;  /* 0x0000000317177812 */ /* 0x000fe400078ec0ff */
[----:B------:R-:W-:Y:S02]  /*46a0*/  IADD3 R25, PT, PT, R27, R26, R25 ;  /* 0x0000001a1b197210 */ /* 0x000fe40007ffe019 */
[----:B------:R-:W-:Y:S01]  /*46b0*/  IADD3 R33, PT, PT, R35, R34, R33 ;  /* 0x0000002223217210 */ /* 0x000fe20007ffe021 */
[----:B------:R-:W-:Y:S01]  /*46c0*/  LDGSTS.E [R173+0xc074], desc[UR16][R8.64], P2 ;  /* 0x0c07400008ad7fae */ /* 0x000fe200091a1010 */
[----:B------:R-:W-:-:S02]  /*46d0*/  IADD3 R41, PT, PT, R42, R14, R41 ;  /* 0x0000000e2a297210 */ /* 0x000fc40007ffe029 */
[----:B------:R-:W-:Y:S01]  /*46e0*/  IADD3 R21, PT, PT, R23, R22, R21 ;  /* 0x0000001617157210 */ /* 0x000fe20007ffe015 */
[----:B------:R-:W-:Y:S01]  /*46f0*/  LDGSTS.E [R173+0xc078], desc[UR16][R6.64], P5 ;  /* 0x0c07800006ad7fae */ /* 0x000fe2000a9a1010 */
[-C--:B------:R-:W-:Y:S01]  /*4700*/  LEA R142, P5, R181, R120.reuse, 0x2 ;  /* 0x00000078b58e7211 */ /* 0x080fe200078a10ff */
[----:B------:R-:W-:Y:S01]  /*4710*/  IMAD.SHL.U32 R18, R33, 0x100, RZ ;  /* 0x0000010021127824 */ /* 0x000fe200078e00ff */
[----:B------:R-:W-:Y:S01]  /*4720*/  LOP3.LUT R14, R25, 0xf, RZ, 0xc0, !PT ;  /* 0x0000000f190e7812 */ /* 0x000fe200078ec0ff */
[----:B------:R-:W-:Y:S01]  /*4730*/  LDGSTS.E [R173+0xc07c], desc[UR16][R4.64], !P1 ;  /* 0x0c07c00004ad7fae */ /* 0x000fe2000c9a1010 */
[----:B------:R-:W-:Y:S01]  /*4740*/  LEA R140, P1, R177, R120, 0x2 ;  /* 0x00000078b18c7211 */ /* 0x000fe200078210ff */
[----:B------:R-:W-:Y:S01]  /*4750*/  IMAD R20, R41, 0x10, R20 ;  /* 0x0000001029147824 */ /* 0x000fe200078e0214 */
[-C--:B------:R-:W-:Y:S01]  /*4760*/  LEA.HI.X.SX32 R143, R181, R2.reuse, 0x2, P5 ;  /* 0x00000002b58f7211 */ /* 0x080fe200028f16ff */
[----:B------:R-:W-:Y:S01]  /*4770*/  IMAD R14, R21, 0x10, R14 ;  /* 0x00000010150e7824 */ /* 0x000fe200078e020e */
[----:B------:R-:W-:Y:S01]  /*4780*/  LEA.HI.X.SX32 R141, R177, R2, 0x2, P1 ;  /* 0x00000002b18d7211 */ /* 0x000fe200008f16ff */
[----:B------:R-:W-:Y:S01]  /*4790*/  IMAD.U32 R21, RZ, RZ, UR12 ;  /* 0x0000000cff157e24 */ /* 0x000fe2000f8e00ff */
[-C--:B------:R-:W-:Y:S01]  /*47a0*/  LEA R144, P1, R185, R120.reuse, 0x2 ;  /* 0x00000078b9907211 */ /* 0x080fe200078210ff */
[----:B------:R-:W0:Y:S01]  /*47b0*/  LDGDEPBAR ;  /* 0x00000000000079af */ /* 0x000e220000000000 */
[----:B------:R-:W-:Y:S01]  /*47c0*/  LEA R60, P5, R189, R120, 0x2 ;  /* 0x00000078bd3c7211 */ /* 0x000fe200078a10ff */
[----:B---3--:R-:W-:Y:S01]  /*47d0*/  IMAD.WIDE R96, R21, 0x4, R96 ;  /* 0x0000000415607825 */ /* 0x008fe200078e0260 */
[----:B------:R-:W-:-:S02]  /*47e0*/  LOP3.LUT R31, R31, 0x3, RZ, 0xc0, !PT ;  /* 0x000000031f1f7812 */ /* 0x000fc400078ec0ff */
[----:B------:R-:W-:Y:S01]  /*47f0*/  LEA.HI.X.SX32 R145, R185, R2, 0x2, P1 ;  /* 0x00000002b9917211 */ /* 0x000fe200008f16ff */
[----:B------:R-:W-:Y:S01]  /*4800*/  IMAD.WIDE R134, R135, 0x4, R142 ;  /* 0x0000000487867825 */ /* 0x000fe200078e028e */
[----:B------:R-:W-:Y:S02]  /*4810*/  LEA R34, P1, R193, R120, 0x2 ;  /* 0x00000078c1227211 */ /* 0x000fe400078210ff */
[----:B------:R-:W-:Y:S01]  /*4820*/  LEA.HI.X.SX32 R61, R189, R2, 0x2, P5 ;  /* 0x00000002bd3d7211 */ /* 0x000fe200028f16ff */
[----:B------:R-:W-:Y:S01]  /*4830*/  IMAD.WIDE R136, R137, 0x4, R144 ;  /* 0x0000000489887825 */ /* 0x000fe200078e0290 */
[----:B------:R-:W-:Y:S02]  /*4840*/  LEA R32, P5, R197, R120, 0x2 ;  /* 0x00000078c5207211 */ /* 0x000fe400078a10ff */
[----:B------:R-:W-:Y:S01]  /*4850*/  IADD3 R29, PT, PT, R31, R30, R29 ;  /* 0x0000001e1f1d7210 */ /* 0x000fe20007ffe01d */
[----:B------:R-:W-:Y:S01]  /*4860*/  IMAD.WIDE R138, R139, 0x4, R60 ;  /* 0x000000048b8a7825 */ /* 0x000fe200078e023c */
[----:B------:R-:W-:-:S02]  /*4870*/  LOP3.LUT R18, R18, 0xf00, RZ, 0xe2, !PT ;  /* 0x00000f0012127812 */ /* 0x000fc400078ee2ff */
[----:B------:R-:W-:Y:S02]  /*4880*/  LEA.HI.X.SX32 R35, R193, R2, 0x2, P1 ;  /* 0x00000002c1237211 */ /* 0x000fe400008f16ff */
[----:B------:R-:W-:Y:S01]  /*4890*/  LEA R30, P1, R201, R120, 0x2 ;  /* 0x00000078c91e7211 */ /* 0x000fe200078210ff */
[----:B------:R-:W-:Y:S01]  /*48a0*/  IMAD R18, R29, 0x1000, R18 ;  /* 0x000010001d127824 */ /* 0x000fe200078e0212 */
[----:B------:R-:W-:Y:S02]  /*48b0*/  LEA.HI.X.SX32 R33, R197, R2, 0x2, P5 ;  /* 0x00000002c5217211 */ /* 0x000fe400028f16ff */
[----:B------:R-:W-:Y:S02]  /*48c0*/  LOP3.LUT R14, R14, 0xff, RZ, 0xc0, !PT ;  /* 0x000000ff0e0e7812 */ /* 0x000fe400078ec0ff */
[----:B------:R-:W-:Y:S02]  /*48d0*/  LOP3.LUT R13, R20, 0xff, RZ, 0xc0, !PT ;  /* 0x000000ff140d7812 */ /* 0x000fe400078ec0ff */
[----:B------:R-:W-:Y:S01]  /*48e0*/  LEA R28, P5, R205, R120, 0x2 ;  /* 0x00000078cd1c7211 */ /* 0x000fe200078a10ff */
[----:B------:R-:W-:Y:S01]  /*48f0*/  IMAD.IADD R11, R11, 0x1, R14 ;  /* 0x000000010b0b7824 */ /* 0x000fe200078e020e */
[----:B------:R-:W-:Y:S01]  /*4900*/  LEA.HI.X.SX32 R31, R201, R2, 0x2, P1 ;  /* 0x00000002c91f7211 */ /* 0x000fe200008f16ff */
[----:B------:R-:W-:Y:S01]  /*4910*/  IMAD.IADD R18, R18, 0x1, R13 ;  /* 0x0000000112127824 */ /* 0x000fe200078e020d */
[----:B------:R-:W-:Y:S01]  /*4920*/  LEA R26, P1, R209, R120, 0x2 ;  /* 0x00000078d11a7211 */ /* 0x000fe200078210ff */
[----:B------:R-:W-:Y:S01]  /*4930*/  IMAD.U32 R13, RZ, RZ, UR12 ;  /* 0x0000000cff0d7e24 */ /* 0x000fe2000f8e00ff */
[----:B------:R-:W-:-:S02]  /*4940*/  LEA.HI.X.SX32 R29, R205, R2, 0x2, P5 ;  /* 0x00000002cd1d7211 */ /* 0x000fc400028f16ff */
[----:B------:R-:W-:Y:S01]  /*4950*/  LEA R24, P5, R211, R120, 0x2 ;  /* 0x00000078d3187211 */ /* 0x000fe200078a10ff */
[----:B------:R-:W-:Y:S01]  /*4960*/  IMAD.WIDE R88, R13, 0x4, R88 ;  /* 0x000000040d587825 */ /* 0x000fe200078e0258 */
[----:B------:R-:W-:Y:S02]  /*4970*/  LEA.HI.X.SX32 R27, R209, R2, 0x2, P1 ;  /* 0x00000002d11b7211 */ /* 0x000fe400008f16ff */
[----:B------:R-:W-:Y:S02]  /*4980*/  LEA R22, P1, R213, R120, 0x2 ;  /* 0x00000078d5167211 */ /* 0x000fe400078210ff */
[----:B------:R-:W-:Y:S02]  /*4990*/  LEA.HI.X.SX32 R25, R211, R2, 0x2, P5 ;  /* 0x00000002d3197211 */ /* 0x000fe400028f16ff */
[----:B------:R-:W-:Y:S02]  /*49a0*/  PRMT R128, R11, 0x5410, R18 ;  /* 0x000054100b807816 */ /* 0x000fe40000000012 */
[----:B------:R-:W-:-:S02]  /*49b0*/  LEA R20, P5, R215, R120, 0x2 ;  /* 0x00000078d7147211 */ /* 0x000fc400078a10ff */
[----:B------:R-:W-:Y:S02]  /*49c0*/  LEA.HI.X.SX32 R23, R213, R2, 0x2, P1 ;  /* 0x00000002d5177211 */ /* 0x000fe400008f16ff */
[----:B------:R-:W-:Y:S02]  /*49d0*/  LEA R18, P1, R217, R120, 0x2 ;  /* 0x00000078d9127211 */ /* 0x000fe400078210ff */
[----:B------:R-:W-:Y:S02]  /*49e0*/  SHF.R.U64 R11, R128, 0x1f, RZ ;  /* 0x0000001f800b7819 */ /* 0x000fe400000012ff */
[----:B------:R-:W-:Y:S02]  /*49f0*/  ISETP.NE.U32.AND P3, PT, R10, RZ, PT ;  /* 0x000000ff0a00720c */ /* 0x000fe40003f65070 */
[----:B------:R-:W-:Y:S02]  /*4a00*/  LEA.HI.X.SX32 R21, R215, R2, 0x2, P5 ;  /* 0x00000002d7157211 */ /* 0x000fe400028f16ff */
[----:B------:R-:W-:-:S02]  /*4a10*/  LEA R10, P5, R219, R120, 0x2 ;  /* 0x00000078db0a7211 */ /* 0x000fc400078a10ff */
[----:B------:R-:W-:Y:S02]  /*4a20*/  LEA.HI.X.SX32 R19, R217, R2, 0x2, P1 ;  /* 0x00000002d9137211 */ /* 0x000fe400008f16ff */
[----:B------:R-:W-:Y:S02]  /*4a30*/  LOP3.LUT P2, RZ, R11, 0x1, RZ, 0xc0, !PT ;  /* 0x000000010bff7812 */ /* 0x000fe4000784c0ff */
[----:B------:R-:W-:Y:S02]  /*4a40*/  LEA R12, P1, R221, R120, 0x2 ;  /* 0x00000078dd0c7211 */ /* 0x000fe400078210ff */
[----:B------:R-:W-:Y:S01]  /*4a50*/  LEA.HI.X.SX32 R11, R219, R2, 0x2, P5 ;  /* 0x00000002db0b7211 */ /* 0x000fe200028f16ff */
[----:B------:R-:W-:Y:S01]  /*4a60*/  LDGSTS.E [R241], desc[UR16][R140.64], P3 ;  /* 0x000000008cf17fae */ /* 0x000fe200099a1010 */
[----:B------:R-:W-:Y:S02]  /*4a70*/  LEA R14, P5, R223, R120, 0x2 ;  /* 0x00000078df0e7211 */ /* 0x000fe400078a10ff */
[----:B------:R-:W-:Y:S01]  /*4a80*/  LEA.HI.X.SX32 R13, R221, R2, 0x2, P1 ;  /* 0x00000002dd0d7211 */ /* 0x000fe200008f16ff */
[----:B------:R1:W-:Y:S01]  /*4a90*/  LDGSTS.E [R241+0x400], desc[UR16][R142.64], P3 ;  /* 0x004000008ef17fae */ /* 0x0003e200099a1010 */
[----:B------:R-:W-:-:S02]  /*4aa0*/  LEA R40, P1, R179, R120, 0x2 ;  /* 0x00000078b3287211 */ /* 0x000fc400078210ff */
[----:B------:R-:W-:Y:S01]  /*4ab0*/  LEA.HI.X.SX32 R15, R223, R2, 0x2, P5 ;  /* 0x00000002df0f7211 */ /* 0x000fe200028f16ff */
[----:B------:R2:W-:Y:S01]  /*4ac0*/  LDGSTS.E [R241+0x800], desc[UR16][R144.64], P3 ;  /* 0x0080000090f17fae */ /* 0x0005e200099a1010 */
[----:B------:R-:W-:Y:S02]  /*4ad0*/  LEA R42, P5, R183, R120, 0x2 ;  /* 0x00000078b72a7211 */ /* 0x000fe400078a10ff */
[----:B------:R-:W-:Y:S01]  /*4ae0*/  LEA.HI.X.SX32 R41, R179, R2, 0x2, P1 ;  /* 0x00000002b3297211 */ /* 0x000fe200008f16ff */
[----:B------:R3:W-:Y:S01]  /*4af0*/  LDGSTS.E [R241+0xc00], desc[UR16][R60.64], P3 ;  /* 0x00c000003cf17fae */ /* 0x0007e200099a1010 */
[----:B------:R-:W-:Y:S02]  /*4b00*/  LEA R44, P1, R187, R120, 0x2 ;  /* 0x00000078bb2c7211 */ /* 0x000fe400078210ff */
[----:B------:R-:W-:Y:S01]  /*4b10*/  LEA.HI.X.SX32 R43, R183, R2, 0x2, P5 ;  /* 0x00000002b72b7211 */ /* 0x000fe200028f16ff */
[----:B------:R-:W-:Y:S01]  /*4b20*/  LDGSTS.E [R241+0x1000], desc[UR16][R34.64], P3 ;  /* 0x0100000022f17fae */ /* 0x000fe200099a1010 */
[----:B------:R-:W-:Y:S01]  /*4b30*/  LEA R46, P5, R191, R120, 0x2 ;  /* 0x00000078bf2e7211 */ /* 0x000fe200078a10ff */
[----:B-1----:R-:W-:Y:S01]  /*4b40*/  IMAD.WIDE R142, R149, 0x4, R32 ;  /* 0x00000004958e7825 */ /* 0x002fe200078e0220 */
[----:B------:R-:W-:Y:S01]  /*4b50*/  LEA.HI.X.SX32 R45, R187, R2, 0x2, P1 ;  /* 0x00000002bb2d7211 */ /* 0x000fe200008f16ff */
[----:B------:R1:W-:Y:S01]  /*4b60*/  LDGSTS.E [R241+0x1400], desc[UR16][R32.64], P3 ;  /* 0x0140000020f17fae */ /* 0x0003e200099a1010 */
[----:B------:R-:W-:Y:S01]  /*4b70*/  LEA R48, P1, R195, R120, 0x2 ;  /* 0x00000078c3307211 */ /* 0x000fe200078210ff */
[----:B--2---:R-:W-:Y:S01]  /*4b80*/  IMAD.WIDE R144, R147, 0x4, R30 ;  /* 0x0000000493907825 */ /* 0x004fe200078e021e */
[----:B------:R-:W-:Y:S01]  /*4b90*/  LEA.HI.X.SX32 R47, R191, R2, 0x2, P5 ;  /* 0x00000002bf2f7211 */ /* 0x000fe200028f16ff */
[----:B------:R2:W-:Y:S01]  /*4ba0*/  LDGSTS.E [R241+0x1800], desc[UR16][R30.64], P3 ;  /* 0x018000001ef17fae */ /* 0x0005e200099a1010 */
[----:B------:R-:W-:Y:S01]  /*4bb0*/  LEA R50, P5, R199, R120, 0x2 ;  /* 0x00000078c7327211 */ /* 0x000fe200078a10ff */
[----:B---3--:R-:W-:Y:S01]  /*4bc0*/  IMAD.U32 R61, RZ, RZ, UR13 ;  /* 0x0000000dff3d7e24 */ /* 0x008fe2000f8e00ff */
[----:B------:R-:W-:Y:S01]  /*4bd0*/  LEA.HI.X.SX32 R49, R195, R2, 0x2, P1 ;  /* 0x00000002c3317211 */ /* 0x000fe200008f16ff */
[----:B------:R-:W-:Y:S01]  /*4be0*/  LDGSTS.E [R241+0x1c00], desc[UR16][R28.64], P3 ;  /* 0x01c000001cf17fae */ /* 0x000fe200099a1010 */
[----:B------:R-:W-:-:S02]  /*4bf0*/  LEA R52, P1, R203, R120, 0x2 ;  /* 0x00000078cb347211 */ /* 0x000fc400078210ff */
        /* <DEDUP_REMOVED lines=10> */
[----:B------:R-:W-:-:S02]  /*4ca0*/  LEA R58, P5, R227, R120, 0x2 ;  /* 0x00000078e33a7211 */ /* 0x000fc400078a10ff */
[----:B------:R-:W-:Y:S01]  /*4cb0*/  LEA.HI.X.SX32 R57, R225, R2, 0x2, P1 ;  /* 0x00000002e1397211 */ /* 0x000fe200008f16ff */
[----:B------:R-:W-:Y:S01]  /*4cc0*/  LDGSTS.E [R241+0x2c00], desc[UR16][R20.64], P3 ;  /* 0x02c0000014f17fae */ /* 0x000fe200099a1010 */
        /* <DEDUP_REMOVED lines=15> */
[----:B------:R-:W-:Y:S01]  /*4dc0*/  SHF.R.U64 R121, R128, 0x1e, RZ ;  /* 0x0000001e80797819 */ /* 0x000fe200000012ff */
[----:B-1----:R-:W-:Y:S01]  /*4dd0*/  IMAD.WIDE R10, R149, 0x4, R42 ;  /* 0x00000004950a7825 */ /* 0x002fe200078e022a */
[----:B------:R-:W-:Y:S02]  /*4de0*/  LEA.HI.X.SX32 R65, R235, R2, 0x2, P5 ;  /* 0x00000002eb417211 */ /* 0x000fe400028f16ff */
[----:B------:R-:W-:Y:S01]  /*4df0*/  LEA R120, P5, R239, R120, 0x2 ;  /* 0x00000078ef787211 */ /* 0x000fe200078a10ff */
[----:B--2---:R-:W-:Y:S01]  /*4e00*/  IMAD.WIDE R12, R61, 0x4, R44 ;  /* 0x000000043d0c7825 */ /* 0x004fe200078e022c */
[----:B------:R-:W-:-:S02]  /*4e10*/  LEA.HI.X.SX32 R63, R237, R2, 0x2, P1 ;  /* 0x00000002ed3f7211 */ /* 0x000fc400008f16ff */
[----:B------:R-:W-:Y:S02]  /*4e20*/  LOP3.LUT P1, RZ, R121, 0x1, RZ, 0xc0, !PT ;  /* 0x0000000179ff7812 */ /* 0x000fe4000782c0ff */
[----:B------:R-:W-:Y:S02]  /*4e30*/  LEA.HI.X.SX32 R121, R239, R2, 0x2, P5 ;  /* 0x00000002ef797211 */ /* 0x000fe400028f16ff */
[----:B------:R-:W-:Y:S02]  /*4e40*/  LOP3.LUT R2, R37, 0x40, RZ, 0x3c, !PT ;  /* 0x0000004025027812 */ /* 0x000fe400078e3cff */
[----:B------:R-:W-:-:S03]  /*4e50*/  SHF.R.U64 R132, R128, 0x1d, RZ ;  /* 0x0000001d80847819 */ /* 0x000fc600000012ff */
[----:B------:R-:W-:Y:S01]  /*4e60*/  VIADD R169, R2, UR10 ;  /* 0x0000000a02a97c36 */ /* 0x000fe20008000000 */
[----:B------:R-:W-:Y:S01]  /*4e70*/  LOP3.LUT P5, RZ, R132, 0x1, RZ, 0xc0, !PT ;  /* 0x0000000184ff7812 */ /* 0x000fe200078ac0ff */
[----:B------:R-:W-:-:S03]  /*4e80*/  IMAD.WIDE R132, R133, 0x4, R140 ;  /* 0x0000000485847825 */ /* 0x000fc600078e028c */
[----:B------:R1:W-:Y:S01]  /*4e90*/  LDGSTS.E [R169+0x200], desc[UR16][R40.64], P3 ;  /* 0x0020000028a97fae */ /* 0x0003e200099a1010 */
[----:B------:R-:W-:-:S03]  /*4ea0*/  IMAD.WIDE R140, R147, 0x4, R34 ;  /* 0x00000004938c7825 */ /* 0x000fc600078e0222 */
[----:B------:R-:W-:Y:S01]  /*4eb0*/  LDGSTS.E [R169+0x600], desc[UR16][R42.64], P3 ;  /* 0x006000002aa97fae */ /* 0x000fe200099a1010 */
[----:B------:R-:W-:-:S03]  /*4ec0*/  IMAD.WIDE R34, R151, 0x4, R26 ;  /* 0x0000000497227825 */ /* 0x000fc600078e021a */
[----:B------:R2:W-:Y:S01]  /*4ed0*/  LDGSTS.E [R169+0xa00], desc[UR16][R44.64], P3 ;  /* 0x00a000002ca97fae */ /* 0x0005e200099a1010 */
[----:B------:R-:W-:-:S03]  /*4ee0*/  IMAD.WIDE R26, R149, 0x4, R18 ;  /* 0x00000004951a7825 */ /* 0x000fc600078e0212 */
[----:B------:R-:W-:Y:S01]  /*4ef0*/  LDGSTS.E [R169+0xe00], desc[UR16][R46.64], P3 ;  /* 0x00e000002ea97fae */ /* 0x000fe200099a1010 */
[----:B------:R-:W-:-:S03]  /*4f00*/  IMAD.WIDE R18, R61, 0x4, R40 ;  /* 0x000000043d127825 */ /* 0x000fc600078e0228 */
[----:B------:R3:W-:Y:S01]  /*4f10*/  LDGSTS.E [R169+0x1200], desc[UR16][R48.64], P3 ;  /* 0x0120000030a97fae */ /* 0x0007e200099a1010 */
[----:B-1----:R-:W-:-:S03]  /*4f20*/  IMAD.WIDE R40, R61, 0x4, R48 ;  /* 0x000000043d287825 */ /* 0x002fc600078e0230 */
[----:B------:R-:W-:Y:S01]  /*4f30*/  LDGSTS.E [R169+0x1600], desc[UR16][R50.64], P3 ;  /* 0x0160000032a97fae */ /* 0x000fe200099a1010 */
[----:B--2---:R-:W-:-:S03]  /*4f40*/  IMAD.WIDE R44, R61, 0x4, R52 ;  /* 0x000000043d2c7825 */ /* 0x004fc600078e0234 */
[----:B------:R1:W-:Y:S01]  /*4f50*/  LDGSTS.E [R169+0x1a00], desc[UR16][R52.64], P3 ;  /* 0x01a0000034a97fae */ /* 0x0003e200099a1010 */
[----:B------:R-:W-:-:S03]  /*4f60*/  IMAD.WIDE R146, R149, 0x4, R28 ;  /* 0x0000000495927825 */ /* 0x000fc600078e021c */
[----:B------:R-:W-:Y:S01]  /*4f70*/  LDGSTS.E [R169+0x1e00], desc[UR16][R54.64], P3 ;  /* 0x01e0000036a97fae */ /* 0x000fe200099a1010 */
[----:B------:R-:W-:-:S03]  /*4f80*/  IMAD.WIDE R42, R149, 0x4, R50 ;  /* 0x00000004952a7825 */ /* 0x000fc600078e0232 */
[----:B------:R2:W-:Y:S01]  /*4f90*/  LDGSTS.E [R169+0x2200], desc[UR16][R56.64], P3 ;  /* 0x0220000038a97fae */ /* 0x0005e200099a1010 */
[----:B---3--:R-:W-:-:S03]  /*4fa0*/  IMAD.WIDE R48, R61, 0x4, R56 ;  /* 0x000000043d307825 */ /* 0x008fc600078e0238 */
[----:B------:R-:W-:Y:S01]  /*4fb0*/  LDGSTS.E [R169+0x2600], desc[UR16][R58.64], P3 ;  /* 0x026000003aa97fae */ /* 0x000fe200099a1010 */
[----:B-1----:R-:W-:-:S03]  /*4fc0*/  IMAD.WIDE R52, R61, 0x4, R130 ;  /* 0x000000043d347825 */ /* 0x002fc600078e0282 */
[----:B------:R1:W-:Y:S01]  /*4fd0*/  LDGSTS.E [R169+0x2a00], desc[UR16][R130.64], P3 ;  /* 0x02a0000082a97fae */ /* 0x0003e200099a1010 */
[----:B------:R-:W-:-:S03]  /*4fe0*/  IMAD.WIDE R28, R61, 0x4, R20 ;  /* 0x000000043d1c7825 */ /* 0x000fc600078e0214 */
[----:B------:R-:W-:Y:S01]  /*4ff0*/  LDGSTS.E [R169+0x2e00], desc[UR16][R80.64], P3 ;  /* 0x02e0000050a97fae */ /* 0x000fe200099a1010 */
[----:B------:R-:W-:-:S03]  /*5000*/  IMAD.WIDE R50, R149, 0x4, R58 ;  /* 0x0000000495327825 */ /* 0x000fc600078e023a */
[----:B------:R3:W-:Y:S01]  /*5010*/  LDGSTS.E [R169+0x3200], desc[UR16][R68.64], P3 ;  /* 0x0320000044a97fae */ /* 0x0007e200099a1010 */
[----:B--2---:R-:W-:-:S03]  /*5020*/  IMAD.WIDE R56, R61, 0x4, R68 ;  /* 0x000000043d387825 */ /* 0x004fc600078e0244 */
[----:B------:R2:W-:Y:S01]  /*5030*/  LDGSTS.E [R169+0x3600], desc[UR16][R64.64], P3 ;  /* 0x0360000040a97fae */ /* 0x0005e200099a1010 */
[----:B-1----:R-:W-:Y:S01]  /*5040*/  SHF.R.U64 R130, R128, 0x1c, RZ ;  /* 0x0000001c80827819 */ /* 0x002fe200000012ff */
[----:B------:R-:W-:Y:S02]  /*5050*/  IMAD.WIDE R58, R149, 0x4, R64 ;  /* 0x00000004953a7825 */ /* 0x000fe400078e0240 */
[----:B------:R1:W-:Y:S02]  /*5060*/  LDGSTS.E [R169+0x3a00], desc[UR16][R62.64], P3 ;  /* 0x03a000003ea97fae */ /* 0x0003e400099a1010 */
[----:B------:R-:W-:Y:S02]  /*5070*/  IMAD.WIDE R60, R61, 0x4, R62 ;  /* 0x000000043d3c7825 */ /* 0x000fe400078e023e */
[----:B------:R-:W-:Y:S01]  /*5080*/  LDGSTS.E [R169+0x3e00], desc[UR16][R120.64], P3 ;  /* 0x03e0000078a97fae */ /* 0x000fe200099a1010 */
[----:B------:R-:W-:Y:S01]  /*5090*/  LOP3.LUT P3, RZ, R130, 0x1, RZ, 0xc0, !PT ;  /* 0x0000000182ff7812 */ /* 0x000fe2000786c0ff */
[----:B---3--:R-:W-:-:S02]  /*50a0*/  IMAD.U32 R69, RZ, RZ, UR12 ;  /* 0x0000000cff457e24 */ /* 0x008fc4000f8e00ff */
[----:B------:R-:W0:Y:S01]  /*50b0*/  LDGDEPBAR ;  /* 0x00000000000079af */ /* 0x000e220000000000 */
[C---:B--2---:R-:W-:Y:S01]  /*50c0*/  SHF.R.U64 R64, R128.reuse, 0x1b, RZ ;  /* 0x0000001b80407819 */ /* 0x044fe200000012ff */
[----:B------:R-:W-:Y:S01]  /*50d0*/  IMAD.WIDE R100, R69, 0x4, R100 ;  /* 0x0000000445647825 */ /* 0x000fe200078e0264 */
[----:B------:R-:W-:Y:S01]  /*50e0*/  SHF.R.U64 R65, R128, 0x1a, RZ ;  /* 0x0000001a80417819 */ /* 0x000fe200000012ff */
[----:B------:R-:W-:Y:S02]  /*50f0*/  BAR.SYNC.DEFER_BLOCKING 0x0 ;  /* 0x0000000000007b1d */ /* 0x000fe40000010000 */
[----:B------:R-:W-:-:S04]  /*5100*/  IMAD.WIDE R20, R151, 0x4, R14 ;  /* 0x0000000497147825 */ /* 0x000fc800078e020e */
[----:B------:R-:W-:-:S04]  /*5110*/  IMAD.WIDE R14, R149, 0x4, R46 ;  /* 0x00000004950e7825 */ /* 0x000fc800078e022e */
[----:B------:R-:W-:-:S04]  /*5120*/  IMAD.WIDE R46, R149, 0x4, R54 ;  /* 0x00000004952e7825 */ /* 0x000fc800078e0236 */
[----:B------:R-:W-:-:S04]  /*5130*/  IMAD.WIDE R54, R149, 0x4, R80 ;  /* 0x0000000495367825 */ /* 0x000fc800078e0250 */
[----:B------:R-:W-:Y:S02]  /*5140*/  IMAD.U32 R81, RZ, RZ, UR12 ;  /* 0x0000000cff517e24 */ /* 0x000fe4000f8e00ff */
[----:B------:R-:W-:Y:S02]  /*5150*/  IMAD.U32 R149, RZ, RZ, UR12 ;  /* 0x0000000cff957e24 */ /* 0x000fe4000f8e00ff */
[C---:B------:R-:W-:Y:S01]  /*5160*/  IMAD.WIDE R98, R81.reuse, 0x4, R98 ;  /* 0x0000000451627825 */ /* 0x040fe200078e0262 */
[----:B------:R-:W-:Y:S01]  /*5170*/  @!PT LDS RZ, [RZ] ;  /* 0x00000000fffff984 */ /* 0x000fe20000000800 */
[----:B------:R-:W-:Y:S01]  /*5180*/  @!PT LDS RZ, [RZ] ;  /* 0x00000000fffff984 */ /* 0x000fe20000000800 */
[----:B------:R-:W-:Y:S01]  /*5190*/  @!PT LDS RZ, [RZ] ;  /* 0x00000000fffff984 */ /* 0x000fe20000000800 */
[----:B------:R2:W-:Y:S01]  /*51a0*/  LDGSTS.E [R173+0x10000], desc[UR16][R66.64], P2 ;  /* 0x1000000042ad7fae */ /* 0x0005e200091a1010 */
[----:B-1----:R-:W-:Y:S02]  /*51b0*/  IADD3 R62, P2, PT, R66, UR19, RZ ;  /* 0x00000013423e7c10 */ /* 0x002fe4000ff5e0ff */
[----:B------:R-:W-:Y:S01]  /*51c0*/  IMAD.WIDE R110, R81, 0x4, R110 ;  /* 0x00000004516e7825 */ /* 0x000fe200078e026e */
[----:B------:R-:W-:Y:S01]  /*51d0*/  SHF.R.U64 R81, R128, 0x14, RZ ;  /* 0x0000001480517819 */ /* 0x000fe200000012ff */
[----:B------:R1:W-:Y:S01]  /*51e0*/  LDGSTS.E [R173+0x10004], desc[UR16][R70.64], P1 ;  /* 0x1000400046ad7fae */ /* 0x0003e200089a1010 */
[----:B------:R-:W-:Y:S01]  /*51f0*/  IADD3.X R63, PT, PT, R67, UR62, RZ, P2, !PT ;  /* 0x0000003e433f7c10 */ /* 0x000fe200097fe4ff */
[----:B------:R-:W-:Y:S01]  /*5200*/  IMAD.WIDE R148, R149, 0x4, R104 ;  /* 0x0000000495947825 */ /* 0x000fe200078e0268 */
[----:B------:R-:W-:Y:S01]  /*5210*/  LOP3.LUT P1, RZ, R64, 0x1, RZ, 0xc0, !PT ;  /* 0x0000000140ff7812 */ /* 0x000fe2000782c0ff */
[----:B------:R3:W-:Y:S01]  /*5220*/  LDGSTS.E [R173+0x10008], desc[UR16][R74.64], P5 ;  /* 0x100080004aad7fae */ /* 0x0007e2000a9a1010 */
[----:B------:R-:W-:Y:S01]  /*5230*/  IADD3 R64, P2, PT, R70, UR19, RZ ;  /* 0x0000001346407c10 */ /* 0x000fe2000ff5e0ff */
[----:B------:R-:W-:Y:S01]  /*5240*/  IMAD.U32 R131, RZ, RZ, UR12 ;  /* 0x0000000cff837e24 */ /* 0x000fe2000f8e00ff */
[----:B------:R-:W-:Y:S01]  /*5250*/  SHF.R.U64 R104, R128, 0x9, RZ ;  /* 0x0000000980687819 */ /* 0x000fe200000012ff */
[----:B------:R4:W-:Y:S01]  /*5260*/  LDGSTS.E [R173+0x1000c], desc[UR16][R72.64], P3 ;  /* 0x1000c00048ad7fae */ /* 0x0009e200099a1010 */
[----:B------:R-:W-:Y:S01]  /*5270*/  LOP3.LUT P3, RZ, R65, 0x1, RZ, 0xc0, !PT ;  /* 0x0000000141ff7812 */ /* 0x000fe2000786c0ff */
[----:B------:R-:W-:Y:S01]  /*5280*/  IMAD.WIDE R130, R131, 0x4, R102 ;  /* 0x0000000483827825 */ /* 0x000fe200078e0266 */
[----:B------:R-:W-:-:S02]  /*5290*/  IADD3.X R65, PT, PT, R71, UR62, RZ, P2, !PT ;  /* 0x0000003e47417c10 */ /* 0x000fc400097fe4ff */
[----:B------:R-:W-:Y:S02]  /*52a0*/  IADD3 R68, P2, PT, R72, UR19, RZ ;  /* 0x0000001348447c10 */ /* 0x000fe4000ff5e0ff */
[----:B--2---:R-:W-:Y:S01]  /*52b0*/  IADD3 R66, P5, PT, R74, UR19, RZ ;  /* 0x000000134a427c10 */ /* 0x004fe2000ffbe0ff */
[----:B------:R2:W-:Y:S01]  /*52c0*/  LDGSTS.E [R173+0x10010], desc[UR16][R76.64], P1 ;  /* 0x100100004cad7fae */ /* 0x0005e200089a1010 */
[C---:B-1----:R-:W-:Y:S02]  /*52d0*/  SHF.R.U64 R71, R128.reuse, 0x19, RZ ;  /* 0x0000001980477819 */ /* 0x042fe400000012ff */
[----:B------:R-:W-:Y:S02]  /*52e0*/  IADD3.X R69, PT, PT, R73, UR62, RZ, P2, !PT ;  /* 0x0000003e49457c10 */ /* 0x000fe400097fe4ff */
[C---:B---3--:R-:W-:Y:S01]  /*52f0*/  SHF.R.U64 R74, R128.reuse, 0x18, RZ ;  /* 0x00000018804a7819 */ /* 0x048fe200000012ff */
[----:B------:R-:W-:Y:S01]  /*5300*/  LDGSTS.E [R173+0x10014], desc[UR16][R78.64], P3 ;  /* 0x100140004ead7fae */ /* 0x000fe200099a1010 */
[----:B----4-:R-:W-:-:S02]  /*5310*/  SHF.R.U64 R73, R128, 0x17, RZ ;  /* 0x0000001780497819 */ /* 0x010fc400000012ff */
[----:B------:R-:W-:Y:S02]  /*5320*/  LOP3.LUT P2, RZ, R71, 0x1, RZ, 0xc0, !PT ;  /* 0x0000000147ff7812 */ /* 0x000fe4000784c0ff */
[----:B------:R-:W-:Y:S02]  /*5330*/  LOP3.LUT P1, RZ, R74, 0x1, RZ, 0xc0, !PT ;  /* 0x000000014aff7812 */ /* 0x000fe4000782c0ff */
[----:B------:R-:W-:Y:S02]  /*5340*/  LOP3.LUT P3, RZ, R73, 0x1, RZ, 0xc0, !PT ;  /* 0x0000000149ff7812 */ /* 0x000fe4000786c0ff */
[----:B------:R-:W-:Y:S01]  /*5350*/  IADD3.X R67, PT, PT, R75, UR62, RZ, P5, !PT ;  /* 0x0000003e4b437c10 */ /* 0x000fe2000affe4ff */
[----:B------:R-:W-:Y:S01]  /*5360*/  IMAD.U32 R75, RZ, RZ, UR12 ;  /* 0x0000000cff4b7e24 */ /* 0x000fe2000f8e00ff */
[----:B------:R-:W-:Y:S02]  /*5370*/  IADD3 R70, P5, PT, R76, UR19, RZ ;  /* 0x000000134c467c10 */ /* 0x000fe4000ffbe0ff */
[----:B--2---:R-:W-:Y:S01]  /*5380*/  SHF.R.U64 R76, R128, 0x16, RZ ;  /* 0x00000016804c7819 */ /* 0x004fe200000012ff */
[----:B------:R-:W-:Y:S01]  /*5390*/  IMAD.WIDE R106, R75, 0x4, R106 ;  /* 0x000000044b6a7825 */ /* 0x000fe200078e026a */
[----:B------:R-:W-:Y:S01]  /*53a0*/  IADD3.X R71, PT, PT, R77, UR62, RZ, P5, !PT ;  /* 0x0000003e4d477c10 */ /* 0x000fe2000affe4ff */
[----:B------:R1:W-:Y:S01]  /*53b0*/  LDGSTS.E [R173+0x10018], desc[UR16][R126.64], P2 ;  /* 0x100180007ead7fae */ /* 0x0003e200091a1010 */
[----:B------:R-:W-:-:S02]  /*53c0*/  IADD3 R72, P5, PT, R78, UR19, RZ ;  /* 0x000000134e487c10 */ /* 0x000fc4000ffbe0ff */
[----:B------:R-:W-:Y:S01]  /*53d0*/  SHF.R.U64 R77, R128, 0x15, RZ ;  /* 0x00000015804d7819 */ /* 0x000fe200000012ff */
[----:B------:R2:W-:Y:S01]  /*53e0*/  LDGSTS.E [R173+0x1001c], desc[UR16][R124.64], P1 ;  /* 0x1001c0007cad7fae */ /* 0x0005e200089a1010 */
[----:B------:R-:W-:Y:S02]  /*53f0*/  IADD3.X R73, PT, PT, R79, UR62, RZ, P5, !PT ;  /* 0x0000003e4f497c10 */ /* 0x000fe4000affe4ff */
[----:B------:R-:W-:Y:S01]  /*5400*/  LOP3.LUT P2, RZ, R76, 0x1, RZ, 0xc0, !PT ;  /* 0x000000014cff7812 */ /* 0x000fe2000784c0ff */
[----:B------:R3:W-:Y:S01]  /*5410*/  LDGSTS.E [R173+0x10020], desc[UR16][R82.64], P3 ;  /* 0x1002000052ad7fae */ /* 0x0007e200099a1010 */
[----:B------:R-:W-:Y:S02]  /*5420*/  IADD3 R74, P5, PT, R126, UR19, RZ ;  /* 0x000000137e4a7c10 */ /* 0x000fe4000ffbe0ff */
[----:B------:R-:W-:Y:S02]  /*5430*/  LOP3.LUT P3, RZ, R77, 0x1, RZ, 0xc0, !PT ;  /* 0x000000014dff7812 */ /* 0x000fe4000786c0ff */
[----:B------:R-:W-:-:S02]  /*5440*/  IADD3 R76, P1, PT, R124, UR19, RZ ;  /* 0x000000137c4c7c10 */ /* 0x000fc4000ff3e0ff */
[----:B------:R-:W-:Y:S01]  /*5450*/  IADD3.X R75, PT, PT, R127, UR62, RZ, P5, !PT ;  /* 0x0000003e7f4b7c10 */ /* 0x000fe2000affe4ff */
[----:B-1----:R-:W-:Y:S01]  /*5460*/  IMAD.U32 R127, RZ, RZ, UR12 ;  /* 0x0000000cff7f7e24 */ /* 0x002fe2000f8e00ff */
[----:B------:R-:W-:Y:S02]  /*5470*/  IADD3 R78, P5, PT, R82, UR19, RZ ;  /* 0x00000013524e7c10 */ /* 0x000fe4000ffbe0ff */
[----:B------:R-:W-:Y:S01]  /*5480*/  IADD3.X R77, PT, PT, R125, UR62, RZ, P1, !PT ;  /* 0x0000003e7d4d7c10 */ /* 0x000fe20008ffe4ff */
[----:B------:R1:W-:Y:S01]  /*5490*/  LDGSTS.E [R173+0x10024], desc[UR16][R118.64], P2 ;  /* 0x1002400076ad7fae */ /* 0x0003e200091a1010 */
[----:B------:R-:W-:Y:S01]  /*54a0*/  IADD3 R80, P1, PT, R118, UR19, RZ ;  /* 0x0000001376507c10 */ /* 0x000fe2000ff3e0ff */
[----:B--2---:R-:W-:Y:S01]  /*54b0*/  IMAD.U32 R125, RZ, RZ, UR12 ;  /* 0x0000000cff7d7e24 */ /* 0x004fe2000f8e00ff */
[----:B------:R-:W-:Y:S01]  /*54c0*/  SHF.R.U64 R126, R128, 0x13, RZ ;  /* 0x00000013807e7819 */ /* 0x000fe200000012ff */
[----:B------:R2:W-:Y:S01]  /*54d0*/  LDGSTS.E [R173+0x10028], desc[UR16][R122.64], P3 ;  /* 0x100280007aad7fae */ /* 0x0005e200099a1010 */
[----:B------:R-:W-:Y:S01]  /*54e0*/  IADD3.X R79, PT, PT, R83, UR62, RZ, P5, !PT ;  /* 0x0000003e534f7c10 */ /* 0x000fe2000affe4ff */
[----:B------:R-:W-:Y:S01]  /*54f0*/  IMAD.WIDE R124, R125, 0x4, R84 ;  /* 0x000000047d7c7825 */ /* 0x000fe200078e0254 */
[----:B------:R-:W-:-:S02]  /*5500*/  LOP3.LUT P5, RZ, R81, 0x1, RZ, 0xc0, !PT ;  /* 0x0000000151ff7812 */ /* 0x000fc400078ac0ff */
[----:B------:R-:W-:Y:S02]  /*5510*/  IADD3.X R81, PT, PT, R119, UR62, RZ, P1, !PT ;  /* 0x0000003e77517c10 */ /* 0x000fe40008ffe4ff */
[----:B---3--:R-:W-:Y:S01]  /*5520*/  SHF.R.U64 R83, R128, 0x12, RZ ;  /* 0x0000001280537819 */ /* 0x008fe200000012ff */
[C---:B-1----:R-:W-:Y:S01]  /*5530*/  IMAD.WIDE R118, R127.reuse, 0x4, R86 ;  /* 0x000000047f767825 */ /* 0x042fe200078e0256 */
[----:B------:R-:W-:Y:S02]  /*5540*/  LOP3.LUT P1, RZ, R126, 0x1, RZ, 0xc0, !PT ;  /* 0x000000017eff7812 */ /* 0x000fe4000782c0ff */
[----:B------:R-:W-:Y:S01]  /*5550*/  IADD3 R82, P3, PT, R122, UR19, RZ ;  /* 0x000000137a527c10 */ /* 0x000fe2000ff7e0ff */
[----:B------:R-:W-:Y:S01]  /*5560*/  IMAD.WIDE R126, R127, 0x4, R92 ;  /* 0x000000047f7e7825 */ /* 0x000fe200078e025c */
[----:B------:R-:W-:Y:S02]  /*5570*/  LOP3.LUT P2, RZ, R83, 0x1, RZ, 0xc0, !PT ;  /* 0x0000000153ff7812 */ /* 0x000fe4000784c0ff */
[----:B------:R-:W-:Y:S01]  /*5580*/  IADD3.X R83, PT, PT, R123, UR62, RZ, P3, !PT ;  /* 0x0000003e7b537c10 */ /* 0x000fe20009ffe4ff */
[----:B------:R1:W-:Y:S01]  /*5590*/  LDGSTS.E [R173+0x1002c], desc[UR16][R88.64], P5 ;  /* 0x1002c00058ad7fae */ /* 0x0003e2000a9a1010 */
[----:B------:R-:W-:Y:S01]  /*55a0*/  IADD3 R84, P3, PT, R88, UR19, RZ ;  /* 0x0000001358547c10 */ /* 0x000fe2000ff7e0ff */
[----:B--2---:R-:W-:Y:S01]  /*55b0*/  IMAD.U32 R123, RZ, RZ, UR12 ;  /* 0x0000000cff7b7e24 */ /* 0x004fe2000f8e00ff */
[----:B------:R-:W-:-:S02]  /*55c0*/  SHF.R.U64 R87, R128, 0x11, RZ ;  /* 0x0000001180577819 */ /* 0x000fc400000012ff */
[C---:B------:R-:W-:Y:S01]  /*55d0*/  SHF.R.U64 R86, R128.reuse, 0x10, RZ ;  /* 0x0000001080567819 */ /* 0x040fe200000012ff */
[----:B------:R-:W-:Y:S01]  /*55e0*/  LDGSTS.E [R173+0x10030], desc[UR16][R108.64], P1 ;  /* 0x100300006cad7fae */ /* 0x000fe200089a1010 */
[----:B------:R-:W-:Y:S01]  /*55f0*/  IADD3.X R85, PT, PT, R89, UR62, RZ, P3, !PT ;  /* 0x0000003e59557c10 */ /* 0x000fe20009ffe4ff */
[----:B------:R-:W-:Y:S01]  /*5600*/  IMAD.WIDE R122, R123, 0x4, R90 ;  /* 0x000000047b7a7825 */ /* 0x000fe200078e025a */
[----:B------:R-:W-:Y:S01]  /*5610*/  LOP3.LUT P3, RZ, R87, 0x1, RZ, 0xc0, !PT ;  /* 0x0000000157ff7812 */ /* 0x000fe2000786c0ff */
[----:B------:R2:W-:Y:S01]  /*5620*/  LDGSTS.E [R173+0x10034], desc[UR16][R94.64], P2 ;  /* 0x100340005ead7fae */ /* 0x0005e200091a1010 */
[----:B------:R-:W-:Y:S02]  /*5630*/  SHF.R.U64 R87, R128, 0xf, RZ ;  /* 0x0000000f80577819 */ /* 0x000fe400000012ff */
[----:B------:R-:W-:Y:S02]  /*5640*/  LOP3.LUT P1, RZ, R86, 0x1, RZ, 0xc0, !PT ;  /* 0x0000000156ff7812 */ /* 0x000fe4000782c0ff */
[----:B------:R-:W-:-:S02]  /*5650*/  LOP3.LUT P2, RZ, R87, 0x1, RZ, 0xc0, !PT ;  /* 0x0000000157ff7812 */ /* 0x000fc4000784c0ff */
[----:B------:R-:W-:Y:S02]  /*5660*/  IADD3 R86, P5, PT, R108, UR19, RZ ;  /* 0x000000136c567c10 */ /* 0x000fe4000ffbe0ff */
[C---:B------:R-:W-:Y:S02]  /*5670*/  SHF.R.U64 R91, R128.reuse, 0xd, RZ ;  /* 0x0000000d805b7819 */ /* 0x040fe400000012ff */
[----:B------:R-:W-:Y:S01]  /*5680*/  SHF.R.U64 R92, R128, 0xe, RZ ;  /* 0x0000000e805c7819 */ /* 0x000fe200000012ff */
[----:B------:R3:W-:Y:S01]  /*5690*/  LDGSTS.E [R173+0x10038], desc[UR16][R96.64], P3 ;  /* 0x1003800060ad7fae */ /* 0x0007e200099a1010 */
[----:B------:R-:W-:Y:S02]  /*56a0*/  IADD3.X R87, PT, PT, R109, UR62, RZ, P5, !PT ;  /* 0x0000003e6d577c10 */ /* 0x000fe4000affe4ff */
[----:B-1----:R-:W-:Y:S01]  /*56b0*/  IADD3 R88, P5, PT, R94, UR19, RZ ;  /* 0x000000135e587c10 */ /* 0x002fe2000ffbe0ff */
[----:B------:R1:W-:Y:S01]  /*56c0*/  LDGSTS.E [R173+0x1003c], desc[UR16][R100.64], P1 ;  /* 0x1003c00064ad7fae */ /* 0x0003e200089a1010 */
[----:B------:R-:W-:-:S02]  /*56d0*/  IADD3 R90, P1, PT, R96, UR19, RZ ;  /* 0x00000013605a7c10 */ /* 0x000fc4000ff3e0ff */
[----:B------:R-:W-:Y:S01]  /*56e0*/  LOP3.LUT P3, RZ, R92, 0x1, RZ, 0xc0, !PT ;  /* 0x000000015cff7812 */ /* 0x000fe2000786c0ff */
[----:B------:R4:W-:Y:S01]  /*56f0*/  LDGSTS.E [R173+0x10040], desc[UR16][R98.64], P2 ;  /* 0x1004000062ad7fae */ /* 0x0009e200091a1010 */
[----:B------:R-:W-:Y:S02]  /*5700*/  LOP3.LUT P2, RZ, R91, 0x1, RZ, 0xc0, !PT ;  /* 0x000000015bff7812 */ /* 0x000fe4000784c0ff */
[----:B------:R-:W-:Y:S02]  /*5710*/  IADD3.X R91, PT, PT, R97, UR62, RZ, P1, !PT ;  /* 0x0000003e615b7c10 */ /* 0x000fe40008ffe4ff */
[----:B--2---:R-:W-:Y:S02]  /*5720*/  IADD3 R94, P1, PT, R98, UR19, RZ ;  /* 0x00000013625e7c10 */ /* 0x004fe4000ff3e0ff */
[----:B---3--:R-:W-:Y:S02]  /*5730*/  SHF.R.U64 R97, R128, 0xc, RZ ;  /* 0x0000000c80617819 */ /* 0x008fe400000012ff */
[----:B------:R-:W-:-:S02]  /*5740*/  IADD3.X R89, PT, PT, R95, UR62, RZ, P5, !PT ;  /* 0x0000003e5f597c10 */ /* 0x000fc4000affe4ff */
[----:B------:R-:W-:Y:S01]  /*5750*/  IADD3.X R95, PT, PT, R99, UR62, RZ, P1, !PT ;  /* 0x0000003e635f7c10 */ /* 0x000fe20008ffe4ff */
[----:B------:R-:W-:Y:S01]  /*5760*/  LDGSTS.E [R173+0x10044], desc[UR16][R106.64], P3 ;  /* 0x100440006aad7fae */ /* 0x000fe200099a1010 */
[----:B------:R-:W-:Y:S02]  /*5770*/  LOP3.LUT P1, RZ, R97, 0x1, RZ, 0xc0, !PT ;  /* 0x0000000161ff7812 */ /* 0x000fe4000782c0ff */
[----:B------:R-:W-:Y:S01]  /*5780*/  IADD3 R92, P5, PT, R100, UR19, RZ ;  /* 0x00000013645c7c10 */ /* 0x000fe2000ffbe0ff */
[----:B------:R-:W-:Y:S01]  /*5790*/  LDGSTS.E [R173+0x10048], desc[UR16][R110.64], P2 ;  /* 0x100480006ead7fae */ /* 0x000fe200091a1010 */
[----:B-1----:R-:W-:Y:S02]  /*57a0*/  SHF.R.U64 R100, R128, 0xb, RZ ;  /* 0x0000000b80647819 */ /* 0x002fe400000012ff */
[----:B------:R-:W-:Y:S02]  /*57b0*/  IADD3.X R93, PT, PT, R101, UR62, RZ, P5, !PT ;  /* 0x0000003e655d7c10 */ /* 0x000fe4000affe4ff */
[----:B------:R-:W-:-:S02]  /*57c0*/  IADD3 R96, P5, PT, R106, UR19, RZ ;  /* 0x000000136a607c10 */ /* 0x000fc4000ffbe0ff */
[----:B----4-:R-:W-:Y:S02]  /*57d0*/  SHF.R.U64 R99, R128, 0xa, RZ ;  /* 0x0000000a80637819 */ /* 0x010fe400000012ff */
[----:B------:R-:W-:Y:S01]  /*57e0*/  LOP3.LUT P3, RZ, R100, 0x1, RZ, 0xc0, !PT ;  /* 0x0000000164ff7812 */ /* 0x000fe2000786c0ff */
[----:B------:R1:W-:Y:S01]  /*57f0*/  LDGSTS.E [R173+0x1004c], desc[UR16][R124.64], P1 ;  /* 0x1004c0007cad7fae */ /* 0x0003e200089a1010 */
[----:B------:R-:W-:Y:S02]  /*5800*/  IADD3.X R97, PT, PT, R107, UR62, RZ, P5, !PT ;  /* 0x0000003e6b617c10 */ /* 0x000fe4000affe4ff */
[----:B------:R-:W-:Y:S02]  /*5810*/  IADD3 R98, P5, PT, R110, UR19, RZ ;  /* 0x000000136e627c10 */ /* 0x000fe4000ffbe0ff */
[----:B------:R-:W-:Y:S02]  /*5820*/  LOP3.LUT P2, RZ, R99, 0x1, RZ, 0xc0, !PT ;  /* 0x0000000163ff7812 */ /* 0x000fe4000784c0ff */
[----:B------:R-:W-:-:S02]  /*5830*/  LOP3.LUT P1, RZ, R104, 0x1, RZ, 0xc0, !PT ;  /* 0x0000000168ff7812 */ /* 0x000fc4000782c0ff */
[----:B------:R-:W-:Y:S02]  /*5840*/  IADD3.X R99, PT, PT, R111, UR62, RZ, P5, !PT ;  /* 0x0000003e6f637c10 */ /* 0x000fe4000affe4ff */
[----:B------:R-:W-:Y:S01]  /*5850*/  IADD3 R100, P5, PT, R124, UR19, RZ ;  /* 0x000000137c647c10 */ /* 0x000fe2000ffbe0ff */
[----:B------:R-:W-:Y:S01]  /*5860*/  LDGSTS.E [R173+0x10050], desc[UR16][R118.64], P3 ;  /* 0x1005000076ad7fae */ /* 0x000fe200099a1010 */
[----:B------:R-:W-:Y:S02]  /*5870*/  SHF.R.U64 R103, R128, 0x8, RZ ;  /* 0x0000000880677819 */ /* 0x000fe400000012ff */
[----:B------:R-:W-:Y:S01]  /*5880*/  IADD3.X R101, PT, PT, R125, UR62, RZ, P5, !PT ;  /* 0x0000003e7d657c10 */ /* 0x000fe2000affe4ff */
[----:B-1----:R-:W-:Y:S01]  /*5890*/  IMAD.U32 R125, RZ, RZ, UR12 ;  /* 0x0000000cff7d7e24 */ /* 0x002fe2000f8e00ff */
[----:B------:R-:W-:Y:S01]  /*58a0*/  IADD3 R104, P5, PT, R126, UR19, RZ ;  /* 0x000000137e687c10 */ /* 0x000fe2000ffbe0ff */
[----:B------:R1:W-:Y:S01]  /*58b0*/  LDGSTS.E [R173+0x10054], desc[UR16][R126.64], P2 ;  /* 0x100540007ead7fae */ /* 0x0003e200091a1010 */
[----:B------:R-:W-:Y:S01]  /*58c0*/  SHF.R.U64 R107, R128, 0x7, RZ ;  /* 0x00000007806b7819 */ /* 0x000fe200000012ff */
[----:B------:R-:W-:Y:S01]  /*58d0*/  IMAD.WIDE R124, R125, 0x4, R112 ;  /* 0x000000047d7c7825 */ /* 0x000fe200078e0270 */
[----:B------:R-:W-:Y:S01]  /*58e0*/  IADD3 R102, P3, PT, R118, UR19, RZ ;  /* 0x0000001376667c10 */ /* 0x000fe2000ff7e0ff */
[----:B------:R2:W-:Y:S01]  /*58f0*/  LDGSTS.E [R173+0x10058], desc[UR16][R122.64], P1 ;  /* 0x100580007aad7fae */ /* 0x0005e200089a1010 */
[----:B------:R-:W-:-:S02]  /*5900*/  SHF.R.U64 R108, R128, 0x6, RZ ;  /* 0x00000006806c7819 */ /* 0x000fc400000012ff */
[----:B------:R-:W-:Y:S02]  /*5910*/  LOP3.LUT P2, RZ, R103, 0x1, RZ, 0xc0, !PT ;  /* 0x0000000167ff7812 */ /* 0x000fe4000784c0ff */
[----:B------:R-:W-:Y:S02]  /*5920*/  IADD3.X R105, PT, PT, R127, UR62, RZ, P5, !PT ;  /* 0x0000003e7f697c10 */ /* 0x000fe4000affe4ff */
[----:B------:R-:W-:Y:S01]  /*5930*/  LOP3.LUT P5, RZ, R107, 0x1, RZ, 0xc0, !PT ;  /* 0x000000016bff7812 */ /* 0x000fe200078ac0ff */
[----:B-1----:R-:W-:Y:S01]  /*5940*/  IMAD.U32 R127, RZ, RZ, UR12 ;  /* 0x0000000cff7f7e24 */ /* 0x002fe2000f8e00ff */
[----:B------:R-:W-:Y:S01]  /*5950*/  IADD3.X R103, PT, PT, R119, UR62, RZ, P3, !PT ;  /* 0x0000003e77677c10 */ /* 0x000fe20009ffe4ff */
[----:B------:R-:W-:Y:S01]  /*5960*/  IMAD.U32 R119, RZ, RZ, UR12 ;  /* 0x0000000cff777e24 */ /* 0x000fe2000f8e00ff */
[----:B------:R-:W-:Y:S02]  /*5970*/  LOP3.LUT P1, RZ, R108, 0x1, RZ, 0xc0, !PT ;  /* 0x000000016cff7812 */ /* 0x000fe4000782c0ff */
[----:B------:R-:W-:Y:S01]  /*5980*/  IADD3 R106, P3, PT, R122, UR19, RZ ;  /* 0x000000137a6a7c10 */ /* 0x000fe2000ff7e0ff */
[----:B------:R-:W-:Y:S01]  /*5990*/  IMAD.WIDE R118, R119, 0x4, R114 ;  /* 0x0000000477767825 */ /* 0x000fe200078e0272 */
[----:B------:R-:W-:Y:S01]  /*59a0*/  SHF.R.U64 R114, R128, 0x4, RZ ;  /* 0x0000000480727819 */ /* 0x000fe200000012ff */
[----:B------:R-:W-:Y:S01]  /*59b0*/  LDGSTS.E [R173+0x1005c], desc[UR16][R148.64], P2 ;  /* 0x1005c00094ad7fae */ /* 0x000fe200091a1010 */
[----:B------:R-:W-:Y:S01]  /*59c0*/  IADD3.X R107, PT, PT, R123, UR62, RZ, P3, !PT ;  /* 0x0000003e7b6b7c10 */ /* 0x000fe20009ffe4ff */
[----:B--2---:R-:W-:Y:S01]  /*59d0*/  IMAD.U32 R123, RZ, RZ, UR12 ;  /* 0x0000000cff7b7e24 */ /* 0x004fe2000f8e00ff */
[----:B------:R-:W-:Y:S01]  /*59e0*/  IADD3 R110, P3, PT, R130, UR19, RZ ;  /* 0x00000013826e7c10 */ /* 0x000fe2000ff7e0ff */
[----:B------:R-:W-:Y:S01]  /*59f0*/  LDGSTS.E [R173+0x10060], desc[UR16][R130.64], P5 ;  /* 0x1006000082ad7fae */ /* 0x000fe2000a9a1010 */
[----:B------:R-:W-:Y:S01]  /*5a00*/  IADD3 R108, P2, PT, R148, UR19, RZ ;  /* 0x00000013946c7c10 */ /* 0x000fe2000ff5e0ff */
[----:B------:R-:W-:Y:S01]  /*5a10*/  IMAD.WIDE R122, R123, 0x4, R16 ;  /* 0x000000047b7a7825 */ /* 0x000fe200078e0210 */
[----:B------:R-:W-:Y:S01]  /*5a20*/  IADD3.X R111, PT, PT, R131, UR62, RZ, P3, !PT ;  /* 0x0000003e836f7c10 */ /* 0x000fe20009ffe4ff */
[----:B------:R1:W-:Y:S01]  /*5a30*/  LDGSTS.E [R173+0x10064], desc[UR16][R124.64], P1 ;  /* 0x100640007cad7fae */ /* 0x0003e200089a1010 */
[----:B------:R-:W-:Y:S01]  /*5a40*/  ISETP.GE.AND P3, PT, R36, R129, PT ;  /* 0x000000812400720c */ /* 0x000fe20003f66270 */
[----:B------:R-:W-:Y:S01]  /*5a50*/  IMAD.WIDE R16, R127, 0x4, R116 ;  /* 0x000000047f107825 */ /* 0x000fe200078e0274 */
[----:B------:R-:W-:-:S02]  /*5a60*/  LOP3.LUT P1, RZ, R114, 0x1, RZ, 0xc0, !PT ;  /* 0x0000000172ff7812 */ /* 0x000fc4000782c0ff */
[----:B------:R-:W-:Y:S01]  /*5a70*/  SHF.R.U64 R113, R128, 0x5, RZ ;  /* 0x0000000580717819 */ /* 0x000fe200000012ff */
[----:B------:R-:W-:Y:S01]  /*5a80*/  IMAD.U32 R129, RZ, RZ, UR12 ;  /* 0x0000000cff817e24 */ /* 0x000fe2000f8e00ff */
[----:B------:R-:W-:Y:S01]  /*5a90*/  SEL R114, RZ, 0x4, P3 ;  /* 0x00000004ff727807 */ /* 0x000fe20001800000 */
[----:B------:R-:W-:Y:S01]  /*5aa0*/  IMAD.U32 R127, RZ, RZ, UR13 ;  /* 0x0000000dff7f7e24 */ /* 0x000fe2000f8e00ff */
[----:B------:R-:W-:Y:S01]  /*5ab0*/  ISETP.GT.AND P3, PT, R172, 0x3f, PT ;  /* 0x0000003fac00780c */ /* 0x000fe20003f64270 */
[----:B------:R-:W-:Y:S01]  /*5ac0*/  IMAD.WIDE R8, R129, 0x4, R8 ;  /* 0x0000000481087825 */ /* 0x000fe200078e0208 */
[----:B------:R-:W-:Y:S02]  /*5ad0*/  SHF.R.U64 R115, R128, 0x3, RZ ;  /* 0x0000000380737819 */ /* 0x000fe400000012ff */
[----:B------:R-:W-:Y:S01]  /*5ae0*/  IADD3.X R109, PT, PT, R149, UR62, RZ, P2, !PT ;  /* 0x0000003e956d7c10 */ /* 0x000fe200097fe4ff */
[----:B------:R-:W-:Y:S01]  /*5af0*/  IMAD.WIDE R120, R127, 0x4, R120 ;  /* 0x000000047f787825 */ /* 0x000fe200078e0278 */
[----:B------:R-:W-:-:S02]  /*5b00*/  LOP3.LUT P2, RZ, R113, 0x1, RZ, 0xc0, !PT ;  /* 0x0000000171ff7812 */ /* 0x000fc4000784c0ff */
[----:B------:R-:W-:Y:S02]  /*5b10*/  SEL R126, R114, RZ, P3 ;  /* 0x000000ff727e7207 */ /* 0x000fe40001800000 */
[----:B------:R-:W-:Y:S02]  /*5b20*/  LOP3.LUT P3, RZ, R115, 0x1, RZ, 0xc0, !PT ;  /* 0x0000000173ff7812 */ /* 0x000fe4000786c0ff */
[----:B------:R-:W-:Y:S02]  /*5b30*/  IADD3 R112, P5, PT, R124, UR19, RZ ;  /* 0x000000137c707c10 */ /* 0x000fe4000ffbe0ff */
[C---:B------:R-:W-:Y:S02]  /*5b40*/  SHF.R.U64 R116, R128.reuse, 0x2, RZ ;  /* 0x0000000280747819 */ /* 0x040fe400000012ff */
[----:B------:R-:W-:Y:S02]  /*5b50*/  SHF.R.U64 R128, R128, 0x1, RZ ;  /* 0x0000000180807819 */ /* 0x000fe400000012ff */
[----:B------:R-:W-:Y:S01]  /*5b60*/  IADD3.X R113, PT, PT, R125, UR62, RZ, P5, !PT ;  /* 0x0000003e7d717c10 */ /* 0x000fe2000affe4ff */
[----:B------:R2:W-:Y:S01]  /*5b70*/  LDGSTS.E [R173+0x10068], desc[UR16][R118.64], P2 ;  /* 0x1006800076ad7fae */ /* 0x0005e200091a1010 */
[----:B------:R-:W-:Y:S01]  /*5b80*/  IADD3 R114, P5, PT, R118, UR19, RZ ;  /* 0x0000001376727c10 */ /* 0x000fe2000ffbe0ff */
[----:B-1----:R-:W-:Y:S01]  /*5b90*/  IMAD.U32 R125, RZ, RZ, UR12 ;  /* 0x0000000cff7d7e24 */ /* 0x002fe2000f8e00ff */
[----:B------:R-:W-:Y:S01]  /*5ba0*/  ISETP.NE.U32.AND P2, PT, R126, RZ, PT ;  /* 0x000000ff7e00720c */ /* 0x000fe20003f45070 */
[----:B------:R1:W-:Y:S01]  /*5bb0*/  LDGSTS.E [R173+0x1006c], desc[UR16][R122.64], P1 ;  /* 0x1006c0007aad7fae */ /* 0x0003e200089a1010 */
[----:B------:R-:W-:Y:S01]  /*5bc0*/  LOP3.LUT P1, RZ, R116, 0x1, RZ, 0xc0, !PT ;  /* 0x0000000174ff7812 */ /* 0x000fe2000782c0ff */
[----:B------:R-:W-:Y:S01]  /*5bd0*/  IMAD.WIDE R6, R125, 0x4, R6 ;  /* 0x000000047d067825 */ /* 0x000fe200078e0206 */
[----:B------:R-:W-:Y:S01]  /*5be0*/  IADD3.X R115, PT, PT, R119, UR62, RZ, P5, !PT ;  /* 0x0000003e77737c10 */ /* 0x000fe2000affe4ff */
[----:B------:R-:W-:Y:S01]  /*5bf0*/  LDGSTS.E [R173+0x10070], desc[UR16][R16.64], P3 ;  /* 0x1007000010ad7fae */ /* 0x000fe200099a1010 */
[----:B------:R-:W-:-:S02]  /*5c00*/  LOP3.LUT P3, RZ, R128, 0x1, RZ, 0xc0, !PT ;  /* 0x0000000180ff7812 */ /* 0x000fc4000786c0ff */
[----:B------:R-:W-:Y:S01]  /*5c10*/  IADD3 R116, P5, PT, R122, UR19, RZ ;  /* 0x000000137a747c10 */ /* 0x000fe2000ffbe0ff */
[----:B--2---:R-:W-:-:S03]  /*5c20*/  IMAD.U32 R119, RZ, RZ, UR12 ;  /* 0x0000000cff777e24 */ /* 0x004fc6000f8e00ff */
[----:B------:R-:W-:Y:S01]  /*5c30*/  IADD3.X R117, PT, PT, R123, UR62, RZ, P5, !PT ;  /* 0x0000003e7b757c10 */ /* 0x000fe2000affe4ff */
[----:B------:R-:W-:Y:S01]  /*5c40*/  IMAD.WIDE R4, R119, 0x4, R4 ;  /* 0x0000000477047825 */ /* 0x000fe200078e0204 */
[----:B------:R-:W-:Y:S01]  /*5c50*/  IADD3 R118, P5, PT, R132, UR63, RZ ;  /* 0x0000003f84767c10 */ /* 0x000fe2000ffbe0ff */
[----:B------:R-:W-:Y:S01]  /*5c60*/  LDGSTS.E [R173+0x10074], desc[UR16][R8.64], P1 ;  /* 0x1007400008ad7fae */ /* 0x000fe200089a1010 */
[----:B-1----:R-:W-:Y:S02]  /*5c70*/  IADD3 R122, P1, PT, R134, UR63, RZ ;  /* 0x0000003f867a7c10 */ /* 0x002fe4000ff3e0ff */
[----:B------:R-:W-:Y:S01]  /*5c80*/  IADD3.X R119, PT, PT, R133, UR64, RZ, P5, !PT ;  /* 0x0000004085777c10 */ /* 0x000fe2000affe4ff */
[----:B------:R-:W-:Y:S01]  /*5c90*/  LDGSTS.E [R173+0x10078], desc[UR16][R6.64], P3 ;  /* 0x1007800006ad7fae */ /* 0x000fe200099a1010 */
[----:B------:R-:W-:Y:S02]  /*5ca0*/  IADD3 R124, P3, PT, R136, UR63, RZ ;  /* 0x0000003f887c7c10 */ /* 0x000fe4000ff7e0ff */
[----:B------:R-:W-:Y:S01]  /*5cb0*/  IADD3.X R123, PT, PT, R135, UR64, RZ, P1, !PT ;  /* 0x00000040877b7c10 */ /* 0x000fe20008ffe4ff */
[----:B------:R-:W-:Y:S01]  /*5cc0*/  LDGSTS.E [R173+0x1007c], desc[UR16][R4.64], !P4 ;  /* 0x1007c00004ad7fae */ /* 0x000fe2000e1a1010 */
[----:B------:R-:W-:-:S02]  /*5cd0*/  IADD3 R126, P1, PT, R138, UR63, RZ ;  /* 0x0000003f8a7e7c10 */ /* 0x000fc4000ff3e0ff */
[----:B------:R-:W-:Y:S01]  /*5ce0*/  IADD3.X R125, PT, PT, R137, UR64, RZ, P3, !PT ;  /* 0x00000040897d7c10 */ /* 0x000fe20009ffe4ff */
[----:B------:R-:W0:Y:S01]  /*5cf0*/  LDGDEPBAR ;  /* 0x00000000000079af */ /* 0x000e220000000000 */
[----:B------:R-:W-:Y:S02]  /*5d00*/  IADD3 R128, P3, PT, R140, UR63, RZ ;  /* 0x0000003f8c807c10 */ /* 0x000fe4000ff7e0ff */
[----:B------:R-:W-:Y:S01]  /*5d10*/  IADD3.X R127, PT, PT, R139, UR64, RZ, P1, !PT ;  /* 0x000000408b7f7c10 */ /* 0x000fe20008ffe4ff */
[----:B------:R1:W-:Y:S01]  /*5d20*/  LDGSTS.E [R241+0x4000], desc[UR16][R132.64], P2 ;  /* 0x0400000084f17fae */ /* 0x0003e200091a1010 */
[----:B------:R-:W-:Y:S02]  /*5d30*/  IADD3 R130, P1, PT, R142, UR63, RZ ;  /* 0x0000003f8e827c10 */ /* 0x000fe4000ff3e0ff */
[----:B------:R-:W-:Y:S01]  /*5d40*/  IADD3.X R129, PT, PT, R141, UR64, RZ, P3, !PT ;  /* 0x000000408d817c10 */ /* 0x000fe20009ffe4ff */
[----:B------:R2:W-:Y:S01]  /*5d50*/  LDGSTS.E [R241+0x4400], desc[UR16][R134.64], P2 ;  /* 0x0440000086f17fae */ /* 0x0005e200091a1010 */
[----:B------:R-:W-:-:S02]  /*5d60*/  IADD3.X R131, PT, PT, R143, UR64, RZ, P1, !PT ;  /* 0x000000408f837c10 */ /* 0x000fc40008ffe4ff */
[----:B------:R-:W-:Y:S01]  /*5d70*/  IADD3 R150, P4, PT, R20, UR63, RZ ;  /* 0x0000003f14967c10 */ /* 0x000fe2000ff9e0ff */
[----:B------:R3:W-:Y:S01]  /*5d80*/  LDGSTS.E [R241+0x4800], desc[UR16][R136.64], P2 ;  /* 0x0480000088f17fae */ /* 0x0007e200091a1010 */
[----:B------:R-:W-:Y:S02]  /*5d90*/  ISETP.NE.U32.AND P5, PT, RZ, UR20, PT ;  /* 0x00000014ff007c0c */ /* 0x000fe4000bfa5070 */
[----:B------:R-:W-:Y:S01]  /*5da0*/  IADD3.X R151, PT, PT, R21, UR64, RZ, P4, !PT ;  /* 0x0000004015977c10 */ /* 0x000fe2000a7fe4ff */
[----:B------:R4:W-:Y:S01]  /*5db0*/  LDGSTS.E [R241+0x4c00], desc[UR16][R138.64], P2 ;  /* 0x04c000008af17fae */ /* 0x0009e200091a1010 */
[----:B-1----:R-:W-:Y:S02]  /*5dc0*/  IADD3 R132, P3, PT, R144, UR63, RZ ;  /* 0x0000003f90847c10 */ /* 0x002fe4000ff7e0ff */
[----:B------:R-:W-:Y:S01]  /*5dd0*/  IADD3 R158, P4, PT, R14, UR63, RZ ;  /* 0x0000003f0e9e7c10 */ /* 0x000fe2000ff9e0ff */
[----:B------:R1:W-:Y:S01]  /*5de0*/  LDGSTS.E [R241+0x5000], desc[UR16][R140.64], P2 ;  /* 0x050000008cf17fae */ /* 0x0003e200091a1010 */
[----:B--2---:R-:W-:-:S02]  /*5df0*/  IADD3 R134, P1, PT, R146, UR63, RZ ;  /* 0x0000003f92867c10 */ /* 0x004fc4000ff3e0ff */
[----:B------:R-:W-:Y:S01]  /*5e00*/  IADD3.X R133, PT, PT, R145, UR64, RZ, P3, !PT ;  /* 0x0000004091857c10 */ /* 0x000fe20009ffe4ff */
[----:B------:R2:W-:Y:S01]  /*5e10*/  LDGSTS.E [R241+0x5400], desc[UR16][R142.64], P2 ;  /* 0x054000008ef17fae */ /* 0x0005e200091a1010 */
[----:B---3--:R-:W-:Y:S02]  /*5e20*/  IADD3 R136, P3, PT, R34, UR63, RZ ;  /* 0x0000003f22887c10 */ /* 0x008fe4000ff7e0ff */
[----:B------:R-:W-:Y:S01]  /*5e30*/  IADD3.X R135, PT, PT, R147, UR64, RZ, P1, !PT ;  /* 0x0000004093877c10 */ /* 0x000fe20008ffe4ff */
[----:B------:R3:W-:Y:S01]  /*5e40*/  LDGSTS.E [R241+0x5800], desc[UR16][R144.64], P2 ;  /* 0x0580000090f17fae */ /* 0x0007e200091a1010 */
[----:B----4-:R-:W-:Y:S02]  /*5e50*/  IADD3 R138, P1, PT, R32, UR63, RZ ;  /* 0x0000003f208a7c10 */ /* 0x010fe4000ff3e0ff */
[----:B------:R-:W-:Y:S01]  /*5e60*/  IADD3.X R137, PT, PT, R35, UR64, RZ, P3, !PT ;  /* 0x0000004023897c10 */ /* 0x000fe20009ffe4ff */
[----:B------:R4:W-:Y:S01]  /*5e70*/  LDGSTS.E [R241+0x5c00], desc[UR16][R146.64], P2 ;  /* 0x05c0000092f17fae */ /* 0x0009e200091a1010 */
[----:B-1----:R-:W-:-:S02]  /*5e80*/  IADD3 R140, P3, PT, R30, UR63, RZ ;  /* 0x0000003f1e8c7c10 */ /* 0x002fc4000ff7e0ff */
[----:B------:R-:W-:Y:S01]  /*5e90*/  IADD3.X R139, PT, PT, R33, UR64, RZ, P1, !PT ;  /* 0x00000040218b7c10 */ /* 0x000fe20008ffe4ff */
[----:B------:R1:W-:Y:S01]  /*5ea0*/  LDGSTS.E [R241+0x6000], desc[UR16][R34.64], P2 ;  /* 0x0600000022f17fae */ /* 0x0003e200091a1010 */
[----:B--2---:R-:W-:Y:S02]  /*5eb0*/  IADD3 R142, P1, PT, R28, UR63, RZ ;  /* 0x0000003f1c8e7c10 */ /* 0x004fe4000ff3e0ff */
[----:B------:R-:W-:Y:S01]  /*5ec0*/  IADD3.X R141, PT, PT, R31, UR64, RZ, P3, !PT ;  /* 0x000000401f8d7c10 */ /* 0x000fe20009ffe4ff */
[----:B------:R1:W-:Y:S01]  /*5ed0*/  LDGSTS.E [R241+0x6400], desc[UR16][R32.64], P2 ;  /* 0x0640000020f17fae */ /* 0x0003e200091a1010 */
[----:B---3--:R-:W-:Y:S02]  /*5ee0*/  IADD3 R144, P3, PT, R26, UR63, RZ ;  /* 0x0000003f1a907c10 */ /* 0x008fe4000ff7e0ff */
[----:B------:R-:W-:Y:S01]  /*5ef0*/  IADD3.X R143, PT, PT, R29, UR64, RZ, P1, !PT ;  /* 0x000000401d8f7c10 */ /* 0x000fe20008ffe4ff */
[----:B------:R1:W-:Y:S01]  /*5f00*/  LDGSTS.E [R241+0x6800], desc[UR16][R30.64], P2 ;  /* 0x068000001ef17fae */ /* 0x0003e200091a1010 */
[----:B----4-:R-:W-:-:S02]  /*5f10*/  IADD3 R146, P1, PT, R24, UR63, RZ ;  /* 0x0000003f18927c10 */ /* 0x010fc4000ff3e0ff */
[----:B------:R-:W-:Y:S01]  /*5f20*/  IADD3.X R145, PT, PT, R27, UR64, RZ, P3, !PT ;  /* 0x000000401b917c10 */ /* 0x000fe20009ffe4ff */
[----:B------:R1:W-:Y:S01]  /*5f30*/  LDGSTS.E [R241+0x6c00], desc[UR16][R28.64], P2 ;  /* 0x06c000001cf17fae */ /* 0x0003e200091a1010 */
[----:B------:R-:W-:Y:S02]  /*5f40*/  IADD3 R148, P3, PT, R22, UR63, RZ ;  /* 0x0000003f16947c10 */ /* 0x000fe4000ff7e0ff */
[----:B------:R-:W-:Y:S01]  /*5f50*/  IADD3.X R147, PT, PT, R25, UR64, RZ, P1, !PT ;  /* 0x0000004019937c10 */ /* 0x000fe20008ffe4ff */
[----:B------:R1:W-:Y:S01]  /*5f60*/  LDGSTS.E [R241+0x7000], desc[UR16][R26.64], P2 ;  /* 0x070000001af17fae */ /* 0x0003e200091a1010 */
[----:B------:R-:W-:Y:S02]  /*5f70*/  IADD3 R152, P1, PT, R18, UR63, RZ ;  /* 0x0000003f12987c10 */ /* 0x000fe4000ff3e0ff */
[----:B------:R-:W-:Y:S01]  /*5f80*/  IADD3.X R149, PT, PT, R23, UR64, RZ, P3, !PT ;  /* 0x0000004017957c10 */ /* 0x000fe20009ffe4ff */
[----:B------:R1:W-:Y:S01]  /*5f90*/  LDGSTS.E [R241+0x7400], desc[UR16][R24.64], P2 ;  /* 0x0740000018f17fae */ /* 0x0003e200091a1010 */
[----:B------:R-:W-:-:S02]  /*5fa0*/  IADD3 R154, P3, PT, R10, UR63, RZ ;  /* 0x0000003f0a9a7c10 */ /* 0x000fc4000ff7e0ff */
[----:B------:R-:W-:Y:S01]  /*5fb0*/  IADD3.X R153, PT, PT, R19, UR64, RZ, P1, !PT ;  /* 0x0000004013997c10 */ /* 0x000fe20008ffe4ff */
[----:B------:R1:W-:Y:S01]  /*5fc0*/  LDGSTS.E [R241+0x7800], desc[UR16][R22.64], P2 ;  /* 0x0780000016f17fae */ /* 0x0003e200091a1010 */
[----:B------:R-:W-:Y:S02]  /*5fd0*/  IADD3 R156, P1, PT, R12, UR63, RZ ;  /* 0x0000003f0c9c7c10 */ /* 0x000fe4000ff3e0ff */
[----:B------:R-:W-:Y:S01]  /*5fe0*/  IADD3.X R155, PT, PT, R11, UR64, RZ, P3, !PT ;  /* 0x000000400b9b7c10 */ /* 0x000fe20009ffe4ff */
[----:B------:R1:W-:Y:S01]  /*5ff0*/  LDGSTS.E [R241+0x7c00], desc[UR16][R20.64], P2 ;  /* 0x07c0000014f17fae */ /* 0x0003e200091a1010 */
[----:B------:R-:W-:Y:S02]  /*6000*/  IADD3.X R159, PT, PT, R15, UR64, RZ, P4, !PT ;  /* 0x000000400f9f7c10 */ /* 0x000fe4000a7fe4ff */
[----:B------:R-:W-:Y:S01]  /*6010*/  IADD3 R164, P3, PT, R6, UR19, RZ ;  /* 0x0000001306a47c10 */ /* 0x000fe2000ff7e0ff */
[----:B------:R1:W-:Y:S01]  /*6020*/  LDGSTS.E [R169+0x4200], desc[UR16][R18.64], P2 ;  /* 0x0420000012a97fae */ /* 0x0003e200091a1010 */
[----:B------:R-:W-:Y:S01]  /*6030*/  IADD3 R166, P4, PT, R4, UR19, RZ ;  /* 0x0000001304a67c10 */ /* 0x000fe2000ff9e0ff */
[----:B------:R-:W-:Y:S01]  /*6040*/  VIADD R4, R171, 0xffffffbf ;  /* 0xffffffbfab047836 */ /* 0x000fe20000000000 */
[----:B------:R-:W-:Y:S01]  /*6050*/  IADD3.X R157, PT, PT, R13, UR64, RZ, P1, !PT ;  /* 0x000000400d9d7c10 */ /* 0x000fe20008ffe4ff */
[----:B------:R1:W-:Y:S01]  /*6060*/  LDGSTS.E [R169+0x4600], desc[UR16][R10.64], P2 ;  /* 0x046000000aa97fae */ /* 0x0003e200091a1010 */
[----:B------:R-:W-:Y:S01]  /*6070*/  IADD3 R160, P1, PT, R16, UR19, RZ ;  /* 0x0000001310a07c10 */ /* 0x000fe2000ff3e0ff */
[----:B------:R-:W-:Y:S01]  /*6080*/  VIADD R6, R171, 0xffffffbd ;  /* 0xffffffbdab067836 */ /* 0x000fe20000000000 */
[----:B------:R-:W-:Y:S01]  /*6090*/  IADD3.X R165, PT, PT, R7, UR62, RZ, P3, !PT ;  /* 0x0000003e07a57c10 */ /* 0x000fe20009ffe4ff */
[----:B------:R1:W-:Y:S01]  /*60a0*/  LDGSTS.E [R169+0x4a00], desc[UR16][R12.64], P2 ;  /* 0x04a000000ca97fae */ /* 0x0003e200091a1010 */
[----:B------:R-:W-:Y:S01]  /*60b0*/  IADD3.X R167, PT, PT, R5, UR62, RZ, P4, !PT ;  /* 0x0000003e05a77c10 */ /* 0x000fe2000a7fe4ff */
[C---:B------:R-:W-:Y:S01]  /*60c0*/  VIADD R5, R171.reuse, 0xffffffbe ;  /* 0xffffffbeab057836 */ /* 0x040fe20000000000 */
[----:B------:R-:W-:Y:S01]  /*60d0*/  ISETP.LT.OR P0, PT, R172, 0x20, P5 ;  /* 0x00000020ac00780c */ /* 0x000fe20002f01670 */
[----:B------:R1:W-:Y:S01]  /*60e0*/  LDGSTS.E [R169+0x4e00], desc[UR16][R14.64], P2 ;  /* 0x04e000000ea97fae */ /* 0x0003e200091a1010 */
[----:B------:R-:W-:Y:S01]  /*60f0*/  VIADD R7, R171, 0xffffffbc ;  /* 0xffffffbcab077836 */ /* 0x000fe20000000000 */
[----:B------:R-:W-:-:S02]  /*6100*/  IADD3.X R161, PT, PT, R17, UR62, RZ, P1, !PT ;  /* 0x0000003e11a17c10 */ /* 0x000fc40008ffe4ff */
[----:B------:R1:W-:Y:S01]  /*6110*/  LDGSTS.E [R169+0x5200], desc[UR16][R40.64], P2 ;  /* 0x0520000028a97fae */ /* 0x0003e200091a1010 */
[----:B------:R-:W-:Y:S02]  /*6120*/  ISETP.GE.U32.AND P1, PT, R4, 0x7fffffa0, PT ;  /* 0x7fffffa00400780c */ /* 0x000fe40003f26070 */
[----:B------:R-:W-:Y:S01]  /*6130*/  P2R R4, PR, RZ, 0x1 ;  /* 0x00000001ff047803 */ /* 0x000fe20000000000 */
[----:B------:R1:W-:Y:S01]  /*6140*/  LDGSTS.E [R169+0x5600], desc[UR16][R42.64], P2 ;  /* 0x056000002aa97fae */ /* 0x0003e200091a1010 */
[----:B------:R-:W-:Y:S02]  /*6150*/  ISETP.GE.U32.AND P3, PT, R6, 0x7fffff9e, PT ;  /* 0x7fffff9e0600780c */ /* 0x000fe40003f66070 */
[----:B------:R-:W-:Y:S01]  /*6160*/  ISETP.GE.U32.AND P4, PT, R7, 0x7fffff9d, PT ;  /* 0x7fffff9d0700780c */ /* 0x000fe20003f86070 */
[----:B------:R1:W-:Y:S01]  /*6170*/  LDGSTS.E [R169+0x5a00], desc[UR16][R44.64], P2 ;  /* 0x05a000002ca97fae */ /* 0x0003e200091a1010 */
[----:B------:R-:W-:-:S03]  /*6180*/  ISETP.NE.AND P0, PT, R174, RZ, PT ;  /* 0x000000ffae00720c */ /* 0x000fc60003f05270 */
[----:B------:R1:W-:Y:S04]  /*6190*/  LDGSTS.E [R169+0x5e00], desc[UR16][R46.64], P2 ;  /* 0x05e000002ea97fae */ /* 0x0003e800091a1010 */
[----:B------:R1:W-:Y:S04]  /*61a0*/  LDGSTS.E [R169+0x6200], desc[UR16][R48.64], P2 ;  /* 0x0620000030a97fae */ /* 0x0003e800091a1010 */
[----:B------:R1:W-:Y:S04]  /*61b0*/  LDGSTS.E [R169+0x6600], desc[UR16][R50.64], P2 ;  /* 0x0660000032a97fae */ /* 0x0003e800091a1010 */
[----:B------:R1:W-:Y:S04]  /*61c0*/  LDGSTS.E [R169+0x6a00], desc[UR16][R52.64], P2 ;  /* 0x06a0000034a97fae */ /* 0x0003e800091a1010 */
[----:B------:R1:W-:Y:S04]  /*61d0*/  LDGSTS.E [R169+0x6e00], desc[UR16][R54.64], P2 ;  /* 0x06e0000036a97fae */ /* 0x0003e800091a1010 */
[----:B------:R1:W-:Y:S04]  /*61e0*/  LDGSTS.E [R169+0x7200], desc[UR16][R56.64], P2 ;  /* 0x0720000038a97fae */ /* 0x0003e800091a1010 */
[----:B------:R1:W-:Y:S04]  /*61f0*/  LDGSTS.E [R169+0x7600], desc[UR16][R58.64], P2 ;  /* 0x076000003aa97fae */ /* 0x0003e800091a1010 */
[----:B------:R1:W-:Y:S04]  /*6200*/  LDGSTS.E [R169+0x7a00], desc[UR16][R60.64], P2 ;  /* 0x07a000003ca97fae */ /* 0x0003e800091a1010 */
[----:B------:R1:W-:Y:S01]  /*6210*/  LDGSTS.E [R169+0x7e00], desc[UR16][R120.64], P2 ;  /* 0x07e0000078a97fae */ /* 0x0003e200091a1010 */
[----:B------:R-:W-:-:S03]  /*6220*/  IADD3 R162, P2, PT, R8, UR19, RZ ;  /* 0x0000001308a27c10 */ /* 0x000fc6000ff5e0ff */
[----:B------:R-:W0:Y:S01]  /*6230*/  LDGDEPBAR ;  /* 0x00000000000079af */ /* 0x000e220000000000 */
[----:B------:R-:W-:Y:S02]  /*6240*/  IADD3.X R163, PT, PT, R9, UR62, RZ, P2, !PT ;  /* 0x0000003e09a37c10 */ /* 0x000fe400097fe4ff */
[----:B------:R-:W-:Y:S01]  /*6250*/  ISETP.GE.U32.AND P2, PT, R5, 0x7fffff9f, PT ;  /* 0x7fffff9f0500780c */ /* 0x000fe20003f46070 */
[----:B------:R-:W-:-:S04]  /*6260*/  DEPBAR.LE SB0, 0x2 ;  /* 0x000080800000791a */ /* 0x000fc80000000000 */
[----:B------:R-:W-:Y:S06]  /*6270*/  BAR.SYNC.DEFER_BLOCKING 0x0 ;  /* 0x0000000000007b1d */ /* 0x000fec0000010000 */
[----:B-1----:R-:W-:Y:S05]  /*6280*/  @!P6 BRA `(.L_x_6) ;  /* 0x000000000024e947 */ /* 0x002fea0003800000 */
[----:B------:R-:W-:Y:S04]  /*6290*/  LDS.128 R4, [R173+0xc000] ;  /* 0x00c00000ad047984 */ /* 0x000fe80000000c00 */
[----:B------:R-:W-:Y:S04]  /*62a0*/  LDS.128 R8, [R173+0xc010] ;  /* 0x00c01000ad087984 */ /* 0x000fe80000000c00 */
[----:B------:R-:W-:Y:S04]  /*62b0*/  LDS.128 R12, [R173+0xc020] ;  /* 0x00c02000ad0c7984 */ /* 0x000fe80000000c00 */
[----:B------:R-:W-:Y:S04]  /*62c0*/  LDS.128 R16, [R173+0xc030] ;  /* 0x00c03000ad107984 */ /* 0x000fe80000000c00 */
[----:B------:R-:W-:Y:S04]  /*62d0*/  LDS.128 R20, [R173+0xc040] ;  /* 0x00c04000ad147984 */ /* 0x000fe80000000c00 */
[----:B------:R-:W-:Y:S04]  /*62e0*/  LDS.128 R24, [R173+0xc050] ;  /* 0x00c05000ad187984 */ /* 0x000fe80000000c00 */
[----:B------:R-:W-:Y:S04]  /*62f0*/  LDS.128 R28, [R173+0xc060] ;  /* 0x00c06000ad1c7984 */ /* 0x000fe80000000c00 */
[----:B------:R-:W1:Y:S02]  /*6300*/  LDS.128 R32, [R173+0xc070] ;  /* 0x00c07000ad207984 */ /* 0x000e640000000c00 */
[----:B-1----:R1:W-:Y:S02]  /*6310*/  STTM.x32 tmem[UR11+0x80], R4 ;  /* 0x00008004000079ed */ /* 0x0023e400082c000b */
.L_x_6:
[----:B------:R-:W-:Y:S01]  /*6320*/  ISETP.LT.OR P6, PT, R172, 0x20, P5 ;  /* 0x00000020ac00780c */ /* 0x000fe20002fc1670 */
[----:B------:R-:W2:Y:S02]  /*6330*/  FENCE.VIEW.ASYNC.T ;  /* 0x00000000000073c6 */ /* 0x000ea40000000200 */
[----:B--2---:R-:W-:Y:S10]  /*6340*/  BAR.SYNC.DEFER_BLOCKING 0x0 ;  /* 0x0000000000007b1d */ /* 0x004ff40000010000 */
[----:B------:R-:W-:Y:S05]  /*6350*/  @P6 BRA `(.L_x_7) ;  /* 0x0000000000706947 */ /* 0x000fea0003800000 */
[----:B------:R-:W-:Y:S01]  /*6360*/  USHF.R.U32.HI UR6, URZ, 0x4, UR10 ;  /* 0x00000004ff067899 */ /* 0x000fe2000801160a */
[----:B------:R-:W-:Y:S01]  /*6370*/  UMOV UR4, URZ ;  /* 0x000000ff00047c82 */ /* 0x000fe20008000000 */
[----:B------:R-:W-:Y:S02]  /*6380*/  UIADD3 UR68, UPT, UPT, UR15, 0x88, URZ ;  /* 0x000000880f447890 */ /* 0x000fe4000fffe0ff */
[----:B------:R-:W-:Y:S02]  /*6390*/  USGXT.U32 UR6, UR6, 0xe ;  /* 0x0000000e0606789a */ /* 0x000fe40008000000 */
[----:B------:R-:W-:Y:S02]  /*63a0*/  UIADD3 UR69, UPT, UPT, UR15, 0x90, URZ ;  /* 0x000000900f457890 */ /* 0x000fe4000fffe0ff */
[----:B------:R-:W-:Y:S02]  /*63b0*/  UIADD3 UR8, UP1, UPT, UR6, 0x2, URZ ;  /* 0x0000000206087890 */ /* 0x000fe4000ff3e0ff */
[----:B------:R-:W-:-:S02]  /*63c0*/  UIADD3 UR70, UPT, UPT, UR15, 0x98, URZ ;  /* 0x000000980f467890 */ /* 0x000fc4000fffe0ff */
[----:B------:R-:W-:Y:S01]  /*63d0*/  UIADD3.X UR9, UPT, UPT, UR4, 0x40004040, URZ, UP1, !UPT ;  /* 0x4000404004097890 */ /* 0x000fe20008ffe4ff */
[----:B------:R-:W-:Y:S01]  /*63e0*/  UMOV UR20, 0x0 ;  /* 0x0000000000147882 */ /* 0x000fe20000000000 */
[----:B------:R-:W-:Y:S02]  /*63f0*/  UMOV UR21, 0x8200910 ;  /* 0x0820091000157882 */ /* 0x000fe40000000000 */
[----:B------:R-:W-:Y:S02]  /*6400*/  UIADD3.64 UR24, UPT, UPT, UR8, 0x2, URZ ;  /* 0x0000000208187897 */ /* 0x000fe4000fffe0ff */
[----:B------:R-:W-:Y:S01]  /*6410*/  UIADD3.64 UR26, UPT, UPT, UR8, 0x4, URZ ;  /* 0x00000004081a7897 */ /* 0x000fe2000fffe0ff */
[----:B------:R-:W-:Y:S01]  /*6420*/  UMOV UR7, 0x40004040 ;  /* 0x4000404000077882 */ /* 0x000fe20000000000 */
[----:B------:R-:W-:Y:S01]  /*6430*/  UMOV UR22, 0x0 ;  /* 0x0000000000167882 */ /* 0x000fe20000000000 */
[----:B------:R-:W-:Y:S01]  /*6440*/  UMOV UR23, 0x8200910 ;  /* 0x0820091000177882 */ /* 0x000fe20000000000 */
[----:B------:R-:W-:Y:S01]  /*6450*/  UMOV UR28, 0x0 ;  /* 0x00000000001c7882 */ /* 0x000fe20000000000 */
[----:B------:R-:W-:Y:S01]  /*6460*/  UMOV UR29, 0x8200910 ;  /* 0x08200910001d7882 */ /* 0x000fe20000000000 */
[----:B------:R-:W-:Y:S01]  /*6470*/  UMOV UR4, UR14 ;  /* 0x0000000e00047c82 */ /* 0x000fe20008000000 */
[----:B------:R-:W-:Y:S01]  /*6480*/  UMOV UR5, URZ ;  /* 0x000000ff00057c82 */ /* 0x000fe20008000000 */
[----:B------:R2:W-:Y:S01]  /*6490*/  UTCHMMA tmem[UR65], gdesc[UR6], tmem[UR15], tmem[UR20], idesc[UR21], !UPT ;  /* 0x00ff1406410079ea */ /* 0x0005e2000f80000f */
[----:B------:R-:W-:Y:S01]  /*64a0*/  UMOV UR30, 0x0 ;  /* 0x00000000001e7882 */ /* 0x000fe20000000000 */
[----:B------:R-:W-:Y:S01]  /*64b0*/  UMOV UR31, 0x8200910 ;  /* 0x08200910001f7882 */ /* 0x000fe20000000000 */
[----:B------:R2:W-:Y:S01]  /*64c0*/  UTCHMMA tmem[UR68], gdesc[UR8], tmem[UR15], tmem[UR22], idesc[UR23], UPT ;  /* 0x00ff1608440079ea */ /* 0x0005e2000b80000f */
[----:B------:R-:W-:Y:S01]  /*64d0*/  UMOV UR4, UR4 ;  /* 0x0000000400047c82 */ /* 0x000fe20008000000 */
[----:B------:R2:W-:Y:S01]  /*64e0*/  UTCHMMA tmem[UR69], gdesc[UR24], tmem[UR15], tmem[UR28], idesc[UR29], UPT ;  /* 0x00ff1c18450079ea */ /* 0x0005e2000b80000f */
[----:B------:R2:W-:Y:S01]  /*64f0*/  UTCHMMA tmem[UR70], gdesc[UR26], tmem[UR15], tmem[UR30], idesc[UR31], UPT ;  /* 0x00ff1e1a460079ea */ /* 0x0005e2000b80000f */
[----:B------:R2:W-:Y:S01]  /*6500*/  UTCBAR [UR4], URZ ;  /* 0x000000ff040073e9 */ /* 0x0005e200080000ff */
[----:B------:R-:W-:Y:S01]  /*6510*/  NOP ;  /* 0x0000000000007918 */ /* 0x000fe20000000000 */
.L_x_7:
[----:B------:R-:W-:Y:S01]  /*6520*/  BAR.SYNC.DEFER_BLOCKING 0x0 ;  /* 0x0000000000007b1d */ /* 0x000fe20000010000 */
[C---:B-1----:R-:W-:Y:S02]  /*6530*/  VIADD R4, R171.reuse, 0xffffffba ;  /* 0xffffffbaab047836 */ /* 0x042fe40000000000 */
[C---:B------:R-:W-:Y:S02]  /*6540*/  VIADD R5, R171.reuse, 0xffffffb9 ;  /* 0xffffffb9ab057836 */ /* 0x040fe40000000000 */
[C---:B------:R-:W-:Y:S01]  /*6550*/  VIADD R13, R171.reuse, 0xffffffa6 ;  /* 0xffffffa6ab0d7836 */ /* 0x040fe20000000000 */
[----:B--2---:R-:W-:Y:S01]  /*6560*/  UMOV UR4, URZ ;  /* 0x000000ff00047c82 */ /* 0x004fe20008000000 */
[C---:B------:R-:W-:Y:S02]  /*6570*/  VIADD R11, R171.reuse, 0xffffffa7 ;  /* 0xffffffa7ab0b7836 */ /* 0x040fe40000000000 */
[C---:B------:R-:W-:Y:S02]  /*6580*/  VIADD R17, R171.reuse, 0xffffffa3 ;  /* 0xffffffa3ab117836 */ /* 0x040fe40000000000 */
[----:B------:R-:W-:-:S02]  /*6590*/  VIADD R14, R171, 0xffffffa2 ;  /* 0xffffffa2ab0e7836 */ /* 0x000fc40000000000 */
[C---:B------:R-:W-:Y:S02]  /*65a0*/  VIADD R15, R171.reuse, 0xffffffb4 ;  /* 0xffffffb4ab0f7836 */ /* 0x040fe40000000000 */
[----:B------:R-:W-:Y:S01]  /*65b0*/  VIADD R19, R171, 0xffffffaf ;  /* 0xffffffafab137836 */ /* 0x000fe20000000000 */
[----:B------:R-:W-:Y:S01]  /*65c0*/  @!PT LDS RZ, [RZ] ;  /* 0x00000000fffff984 */ /* 0x000fe20000000800 */
[----:B------:R-:W-:Y:S01]  /*65d0*/  @!PT LDS RZ, [RZ] ;  /* 0x00000000fffff984 */ /* 0x000fe20000000800 */
[----:B------:R-:W-:Y:S01]  /*65e0*/  @!PT LDS RZ, [RZ] ;  /* 0x00000000fffff984 */ /* 0x000fe20000000800 */
[----:B------:R1:W-:Y:S01]  /*65f0*/  LDGSTS.E [R173+0xc000], desc[UR16][R62.64], !P1 ;  /* 0x0c0000003ead7fae */ /* 0x0003e2000c9a1010 */
[----:B------:R-:W-:-:S03]  /*6600*/  ISETP.GE.U32.AND P1, PT, R176, 0x7fffff9c, PT ;  /* 0x7fffff9cb000780c */ /* 0x000fc60003f26070 */
[----:B------:R1:W-:Y:S01]  /*6610*/  LDGSTS.E [R173+0xc004], desc[UR16][R64.64], !P2 ;  /* 0x0c00400040ad7fae */ /* 0x0003e2000d1a1010 */
[----:B------:R-:W-:Y:S01]  /*6620*/  ISETP.GE.U32.AND P2, PT, R4, 0x7fffff9b, PT ;  /* 0x7fffff9b0400780c */ /* 0x000fe20003f46070 */
[----:B------:R-:W-:Y:S02]  /*6630*/  VIADD R4, R171, 0xffffffb8 ;  /* 0xffffffb8ab047836 */ /* 0x000fe40000000000 */
[----:B------:R1:W-:Y:S01]  /*6640*/  LDGSTS.E [R173+0xc008], desc[UR16][R66.64], !P3 ;  /* 0x0c00800042ad7fae */ /* 0x0003e2000d9a1010 */
[----:B------:R-:W-:Y:S01]  /*6650*/  ISETP.GE.U32.AND P3, PT, R5, 0x7fffff9a, PT ;  /* 0x7fffff9a0500780c */ /* 0x000fe20003f66070 */
[C---:B------:R-:W-:Y:S02]  /*6660*/  VIADD R5, R171.reuse, 0xffffffb7 ;  /* 0xffffffb7ab057836 */ /* 0x040fe40000000000 */
[----:B------:R1:W-:Y:S01]  /*6670*/  LDGSTS.E [R173+0xc00c], desc[UR16][R68.64], !P4 ;  /* 0x0c00c00044ad7fae */ /* 0x0003e2000e1a1010 */
[----:B------:R-:W-:Y:S01]  /*6680*/  ISETP.GE.U32.AND P4, PT, R4, 0x7fffff99, PT ;  /* 0x7fffff990400780c */ /* 0x000fe20003f86070 */
[----:B------:R-:W-:-:S02]  /*6690*/  VIADD R4, R171, 0xffffffb6 ;  /* 0xffffffb6ab047836 */ /* 0x000fc40000000000 */
[----:B------:R1:W-:Y:S01]  /*66a0*/  LDGSTS.E [R173+0xc010], desc[UR16][R70.64], !P1 ;  /* 0x0c01000046ad7fae */ /* 0x0003e2000c9a1010 */
[----:B------:R-:W-:Y:S01]  /*66b0*/  ISETP.GE.U32.AND P1, PT, R5, 0x7fffff98, PT ;  /* 0x7fffff980500780c */ /* 0x000fe20003f26070 */
[C---:B------:R-:W-:Y:S02]  /*66c0*/  VIADD R5, R171.reuse, 0xffffffb5 ;  /* 0xffffffb5ab057836 */ /* 0x040fe40000000000 */
[----:B------:R1:W-:Y:S01]  /*66d0*/  LDGSTS.E [R173+0xc014], desc[UR16][R72.64], !P2 ;  /* 0x0c01400048ad7fae */ /* 0x0003e2000d1a1010 */
[----:B------:R-:W-:Y:S01]  /*66e0*/  ISETP.GE.U32.AND P2, PT, R4, 0x7fffff97, PT ;  /* 0x7fffff970400780c */ /* 0x000fe20003f46070 */
[----:B------:R-:W-:Y:S02]  /*66f0*/  VIADD R4, R171, 0xffffffad ;  /* 0xffffffadab047836 */ /* 0x000fe40000000000 */
[----:B------:R1:W-:Y:S01]  /*6700*/  LDGSTS.E [R173+0xc018], desc[UR16][R74.64], !P3 ;  /* 0x0c0180004aad7fae */ /* 0x0003e2000d9a1010 */
[----:B------:R-:W-:Y:S01]  /*6710*/  ISETP.GE.U32.AND P3, PT, R5, 0x7fffff96, PT ;  /* 0x7fffff960500780c */ /* 0x000fe20003f66070 */
[----:B------:R-:W-:-:S02]  /*6720*/  VIADD R5, R171, 0xffffffac ;  /* 0xffffffacab057836 */ /* 0x000fc40000000000 */
[----:B------:R1:W-:Y:S03]  /*6730*/  LDGSTS.E [R173+0xc01c], desc[UR16][R76.64], !P4 ;  /* 0x0c01c0004cad7fae */ /* 0x0003e6000e1a1010 */
[----:B------:R-:W-:Y:S01]  /*6740*/  ISETP.GE.U32.AND P4, PT, R5, 0x7fffff8d, PT ;  /* 0x7fffff8d0500780c */ /* 0x000fe20003f86070 */
[----:B------:R1:W-:Y:S01]  /*6750*/  LDGSTS.E [R173+0xc020], desc[UR16][R78.64], !P1 ;  /* 0x0c0200004ead7fae */ /* 0x0003e2000c9a1010 */
[----:B------:R-:W-:Y:S01]  /*6760*/  ISETP.GE.U32.AND P1, PT, R4, 0x7fffff8e, PT ;  /* 0x7fffff8e0400780c */ /* 0x000fe20003f26070 */
[C---:B------:R-:W-:Y:S01]  /*6770*/  VIADD R4, R171.reuse, 0xffffffae ;  /* 0xffffffaeab047836 */ /* 0x040fe20000000000 */
[----:B------:R-:W-:Y:S01]  /*6780*/  SEL R7, RZ, 0x1, P4 ;  /* 0x00000001ff077807 */ /* 0x000fe20002000000 */
[----:B------:R-:W-:Y:S01]  /*6790*/  VIADD R5, R171, 0xffffffa8 ;  /* 0xffffffa8ab057836 */ /* 0x000fe20000000000 */
[----:B------:R1:W-:Y:S01]  /*67a0*/  LDGSTS.E [R173+0xc024], desc[UR16][R80.64], !P2 ;  /* 0x0c02400050ad7fae */ /* 0x0003e2000d1a1010 */
[----:B------:R-:W-:-:S02]  /*67b0*/  SEL R8, RZ, 0x1fffe, P1 ;  /* 0x0001fffeff087807 */ /* 0x000fc40000800000 */
[----:B------:R-:W-:Y:S01]  /*67c0*/  ISETP.GE.U32.AND P6, PT, R4, 0x7fffff8f, PT ;  /* 0x7fffff8f0400780c */ /* 0x000fe20003fc6070 */
[----:B------:R-:W-:Y:S01]  /*67d0*/  VIADD R4, R171, 0xffffffa9 ;  /* 0xffffffa9ab047836 */ /* 0x000fe20000000000 */
[----:B------:R-:W-:Y:S01]  /*67e0*/  ISETP.GE.U32.AND P2, PT, R5, 0x7fffff89, PT ;  /* 0x7fffff890500780c */ /* 0x000fe20003f46070 */
[----:B------:R-:W-:Y:S01]  /*67f0*/  VIADD R5, R171, 0xffffffaa ;  /* 0xffffffaaab057836 */ /* 0x000fe20000000000 */
[----:B------:R-:W-:Y:S01]  /*6800*/  SEL R6, RZ, 0x4, P6 ;  /* 0x00000004ff067807 */ /* 0x000fe20003000000 */
[----:B------:R-:W-:Y:S01]  /*6810*/  IMAD.IADD R7, R7, 0x1, R8 ;  /* 0x0000000107077824 */ /* 0x000fe200078e0208 */
[----:B------:R-:W-:Y:S01]  /*6820*/  ISETP.GE.U32.AND P4, PT, R4, 0x7fffff8a, PT ;  /* 0x7fffff8a0400780c */ /* 0x000fe20003f86070 */
[----:B------:R-:W-:Y:S01]  /*6830*/  VIADD R4, R171, 0xffffffab ;  /* 0xffffffabab047836 */ /* 0x000fe20000000000 */
[----:B------:R-:W-:Y:S01]  /*6840*/  ISETP.GE.U32.AND P1, PT, R5, 0x7fffff8b, PT ;  /* 0x7fffff8b0500780c */ /* 0x000fe20003f26070 */
[C---:B------:R-:W-:Y:S01]  /*6850*/  VIADD R5, R171.reuse, 0xffffffa4 ;  /* 0xffffffa4ab057836 */ /* 0x040fe20000000000 */
[----:B------:R-:W-:Y:S01]  /*6860*/  SEL R12, RZ, 0x1fffe, P4 ;  /* 0x0001fffeff0c7807 */ /* 0x000fe20002000000 */
[C---:B------:R-:W-:Y:S01]  /*6870*/  VIADD R8, R171.reuse, 0xffffffb3 ;  /* 0xffffffb3ab087836 */ /* 0x040fe20000000000 */
[----:B------:R-:W-:Y:S01]  /*6880*/  ISETP.GE.U32.AND P6, PT, R4, 0x7fffff8c, PT ;  /* 0x7fffff8c0400780c */ /* 0x000fe20003fc6070 */
[----:B------:R-:W-:Y:S01]  /*6890*/  VIADD R4, R171, 0xffffffa5 ;  /* 0xffffffa5ab047836 */ /* 0x000fe20000000000 */
[----:B------:R-:W-:Y:S01]  /*68a0*/  SEL R9, RZ, 0x1, P2 ;  /* 0x00000001ff097807 */ /* 0x000fe20001000000 */
[----:B------:R1:W-:Y:S01]  /*68b0*/  LDGSTS.E [R173+0xc028], desc[UR16][R82.64], !P3 ;  /* 0x0c02800052ad7fae */ /* 0x0003e2000d9a1010 */
[----:B------:R-:W-:-:S02]  /*68c0*/  ISETP.GE.U32.AND P2, PT, R5, 0x7fffff85, PT ;  /* 0x7fffff850500780c */ /* 0x000fc40003f46070 */
[----:B------:R-:W-:Y:S01]  /*68d0*/  ISETP.GE.U32.AND P4, PT, R4, 0x7fffff86, PT ;  /* 0x7fffff860400780c */ /* 0x000fe20003f86070 */
[----:B------:R-:W-:Y:S01]  /*68e0*/  VIADD R4, R171, 0xffffffa1 ;  /* 0xffffffa1ab047836 */ /* 0x000fe20000000000 */
[----:B------:R-:W-:Y:S01]  /*68f0*/  SEL R5, RZ, 0x4, P1 ;  /* 0x00000004ff057807 */ /* 0x000fe20000800000 */
[----:B------:R-:W-:Y:S01]  /*6900*/  IMAD.IADD R9, R9, 0x1, R12 ;  /* 0x0000000109097824 */ /* 0x000fe200078e020c */
[----:B------:R-:W-:Y:S02]  /*6910*/  ISETP.GE.U32.AND P1, PT, R13, 0x7fffff87, PT ;  /* 0x7fffff870d00780c */ /* 0x000fe40003f26070 */
[----:B------:R-:W-:Y:S02]  /*6920*/  SEL R13, RZ, 0x1, P2 ;  /* 0x00000001ff0d7807 */ /* 0x000fe40001000000 */
[----:B------:R-:W-:Y:S01]  /*6930*/  ISETP.GE.U32.AND P2, PT, R4, 0x7fffff82, PT ;  /* 0x7fffff820400780c */ /* 0x000fe20003f46070 */
[----:B------:R-:W-:Y:S01]  /*6940*/  VIADD R4, R171, 0xffffffa0 ;  /* 0xffffffa0ab047836 */ /* 0x000fe20000000000 */
[----:B------:R-:W-:-:S02]  /*6950*/  SEL R10, RZ, 0x7fff8, P6 ;  /* 0x0007fff8ff0a7807 */ /* 0x000fc40003000000 */
[----:B------:R-:W-:Y:S02]  /*6960*/  ISETP.GE.U32.AND P6, PT, R11, 0x7fffff88, PT ;  /* 0x7fffff880b00780c */ /* 0x000fe40003fc6070 */
[----:B------:R-:W-:Y:S02]  /*6970*/  SEL R11, RZ, 0x4, P1 ;  /* 0x00000004ff0b7807 */ /* 0x000fe40000800000 */
[----:B------:R-:W-:Y:S02]  /*6980*/  ISETP.GE.U32.AND P1, PT, R4, 0x7fffff81, PT ;  /* 0x7fffff810400780c */ /* 0x000fe40003f26070 */
[----:B------:R-:W-:Y:S02]  /*6990*/  SEL R18, RZ, 0x1fffe, P2 ;  /* 0x0001fffeff127807 */ /* 0x000fe40001000000 */
[----:B------:R-:W-:Y:S02]  /*69a0*/  ISETP.GE.U32.AND P2, PT, R17, 0x7fffff84, PT ;  /* 0x7fffff841100780c */ /* 0x000fe40003f46070 */
[----:B------:R-:W-:-:S02]  /*69b0*/  SEL R17, RZ, 0x1, P1 ;  /* 0x00000001ff117807 */ /* 0x000fc40000800000 */
[----:B------:R-:W-:Y:S02]  /*69c0*/  SEL R16, RZ, 0x1fffe, P4 ;  /* 0x0001fffeff107807 */ /* 0x000fe40002000000 */
[----:B------:R-:W-:Y:S01]  /*69d0*/  ISETP.GE.U32.AND P4, PT, R14, 0x7fffff83, PT ;  /* 0x7fffff830e00780c */ /* 0x000fe20003f86070 */
[----:B------:R-:W-:Y:S01]  /*69e0*/  IMAD.IADD R17, R17, 0x1, R18 ;  /* 0x0000000111117824 */ /* 0x000fe200078e0212 */
[----:B------:R-:W-:Y:S01]  /*69f0*/  SEL R14, RZ, 0x7fff8, P6 ;  /* 0x0007fff8ff0e7807 */ /* 0x000fe20003000000 */
[----:B------:R-:W-:Y:S01]  /*6a00*/  IMAD.IADD R13, R13, 0x1, R16 ;  /* 0x000000010d0d7824 */ /* 0x000fe200078e0210 */
[----:B------:R-:W-:Y:S02]  /*6a10*/  LOP3.LUT R9, R9, 0x3, RZ, 0xc0, !PT ;  /* 0x0000000309097812 */ /* 0x000fe400078ec0ff */
[----:B------:R-:W-:Y:S02]  /*6a20*/  ISETP.GE.U32.AND P6, PT, R15, 0x7fffff95, PT ;  /* 0x7fffff950f00780c */ /* 0x000fe40003fc6070 */
[----:B------:R-:W-:-:S02]  /*6a30*/  SEL R15, RZ, 0x4, P4 ;  /* 0x00000004ff0f7807 */ /* 0x000fc40002000000 */
[----:B------:R-:W-:Y:S02]  /*6a40*/  SEL R12, RZ, 0x7fff8, P2 ;  /* 0x0007fff8ff0c7807 */ /* 0x000fe40001000000 */
[----:B------:R-:W-:Y:S02]  /*6a50*/  LOP3.LUT R17, R17, 0x3, RZ, 0xc0, !PT ;  /* 0x0000000311117812 */ /* 0x000fe400078ec0ff */
[----:B------:R-:W-:Y:S02]  /*6a60*/  IADD3 R9, PT, PT, R9, R10, R5 ;  /* 0x0000000a09097210 */ /* 0x000fe40007ffe005 */
[----:B------:R-:W-:Y:S02]  /*6a70*/  ISETP.GE.U32.AND P2, PT, R19, 0x7fffff90, PT ;  /* 0x7fffff901300780c */ /* 0x000fe40003f46070 */
[----:B------:R-:W-:Y:S01]  /*6a80*/  LOP3.LUT R13, R13, 0x3, RZ, 0xc0, !PT ;  /* 0x000000030d0d7812 */ /* 0x000fe200078ec0ff */
[----:B------:R-:W-:Y:S01]  /*6a90*/  IMAD.SHL.U32 R9, R9, 0x100, RZ ;  /* 0x0000010009097824 */ /* 0x000fe200078e00ff */
[----:B------:R-:W-:Y:S01]  /*6aa0*/  IADD3 R12, PT, PT, R17, R12, R15 ;  /* 0x0000000c110c7210 */ /* 0x000fe20007ffe00f */
[----:B------:R1:W-:Y:S01]  /*6ab0*/  LDGSTS.E [R173+0xc02c], desc[UR16][R84.64], !P6 ;  /* 0x0c02c00054ad7fae */ /* 0x0003e2000f1a1010 */
[----:B------:R-:W-:-:S02]  /*6ac0*/  SEL R5, RZ, 0x7fff8, P2 ;  /* 0x0007fff8ff057807 */ /* 0x000fc40001000000 */
[----:B------:R-:W-:Y:S02]  /*6ad0*/  LOP3.LUT R7, R7, 0x3, RZ, 0xc0, !PT ;  /* 0x0000000307077812 */ /* 0x000fe400078ec0ff */
[----:B------:R-:W-:Y:S02]  /*6ae0*/  IADD3 R11, PT, PT, R13, R14, R11 ;  /* 0x0000000e0d0b7210 */ /* 0x000fe40007ffe00b */
[----:B------:R-:W-:Y:S02]  /*6af0*/  LOP3.LUT R12, R12, 0xf, RZ, 0xc0, !PT ;  /* 0x0000000f0c0c7812 */ /* 0x000fe400078ec0ff */
[----:B------:R-:W-:Y:S01]  /*6b00*/  IADD3 R5, PT, PT, R7, R5, R6 ;  /* 0x0000000507057210 */ /* 0x000fe20007ffe006 */
[----:B------:R-:W-:Y:S01]  /*6b10*/  VIADD R7, R171, 0xffffffb2 ;  /* 0xffffffb2ab077836 */ /* 0x000fe20000000000 */
[----:B------:R-:W-:Y:S01]  /*6b20*/  LOP3.LUT R6, R9, 0xf00, RZ, 0xe2, !PT ;  /* 0x00000f0009067812 */ /* 0x000fe200078ee2ff */
[----:B------:R-:W-:Y:S01]  /*6b30*/  IMAD R11, R11, 0x10, R12 ;  /* 0x000000100b0b7824 */ /* 0x000fe200078e020c */
[----:B------:R-:W-:-:S02]  /*6b40*/  ISETP.GE.U32.AND P2, PT, R8, 0x7fffff94, PT ;  /* 0x7fffff940800780c */ /* 0x000fc40003f46070 */
[----:B------:R-:W-:Y:S01]  /*6b50*/  ISETP.GE.U32.AND P4, PT, R7, 0x7fffff93, PT ;  /* 0x7fffff930700780c */ /* 0x000fe20003f86070 */
[----:B------:R-:W-:Y:S01]  /*6b60*/  IMAD R6, R5, 0x1000, R6 ;  /* 0x0000100005067824 */ /* 0x000fe200078e0206 */
[----:B------:R-:W-:Y:S01]  /*6b70*/  LOP3.LUT R11, R11, 0xff, RZ, 0xc0, !PT ;  /* 0x000000ff0b0b7812 */ /* 0x000fe200078ec0ff */
[C---:B------:R-:W-:Y:S02]  /*6b80*/  VIADD R5, R171.reuse, 0xffffffb1 ;  /* 0xffffffb1ab057836 */ /* 0x040fe40000000000 */
[----:B------:R-:W-:Y:S02]  /*6b90*/  VIADD R171, R171, 0xffffffb0 ;  /* 0xffffffb0abab7836 */ /* 0x000fe40000000000 */
[----:B------:R-:W-:Y:S01]  /*6ba0*/  IMAD.IADD R6, R6, 0x1, R11 ;  /* 0x0000000106067824 */ /* 0x000fe200078e020b */
[----:B------:R-:W-:Y:S02]  /*6bb0*/  ISETP.GE.U32.AND P3, PT, R5, 0x7fffff92, PT ;  /* 0x7fffff920500780c */ /* 0x000fe40003f66070 */
[----:B------:R-:W-:Y:S01]  /*6bc0*/  ISETP.GE.U32.AND P6, PT, R171, 0x7fffff91, PT ;  /* 0x7fffff91ab00780c */ /* 0x000fe20003fc6070 */
[----:B------:R1:W-:Y:S01]  /*6bd0*/  LDGSTS.E [R173+0xc030], desc[UR16][R86.64], !P2 ;  /* 0x0c03000056ad7fae */ /* 0x0003e2000d1a1010 */
[----:B------:R-:W-:-:S02]  /*6be0*/  LOP3.LUT R5, R6, 0xffff, RZ, 0xc0, !PT ;  /* 0x0000ffff06057812 */ /* 0x000fc400078ec0ff */
[----:B------:R-:W-:Y:S01]  /*6bf0*/  IADD3 R6, P2, PT, R40, UR63, RZ ;  /* 0x0000003f28067c10 */ /* 0x000fe2000ff5e0ff */
[----:B------:R1:W-:Y:S01]  /*6c00*/  LDGSTS.E [R173+0xc034], desc[UR16][R88.64], !P4 ;  /* 0x0c03400058ad7fae */ /* 0x0003e2000e1a1010 */
[--C-:B------:R-:W-:Y:S02]  /*6c10*/  SHF.R.U32.HI R8, RZ, 0xf, R5.reuse ;  /* 0x0000000fff087819 */ /* 0x100fe40000011605 */
[----:B------:R-:W-:Y:S02]  /*6c20*/  SHF.R.U32.HI R9, RZ, 0xe, R5 ;  /* 0x0000000eff097819 */ /* 0x000fe40000011605 */
[----:B------:R-:W-:Y:S01]  /*6c30*/  IADD3.X R7, PT, PT, R41, UR64, RZ, P2, !PT ;  /* 0x0000004029077c10 */ /* 0x000fe200097fe4ff */
[----:B------:R1:W-:Y:S01]  /*6c40*/  LDGSTS.E [R173+0xc038], desc[UR16][R90.64], !P3 ;  /* 0x0c0380005aad7fae */ /* 0x0003e2000d9a1010 */
[----:B------:R-:W-:Y:S02]  /*6c50*/  LOP3.LUT P2, RZ, R8, 0x1, RZ, 0xc0, !PT ;  /* 0x0000000108ff7812 */ /* 0x000fe4000784c0ff */
[----:B------:R-:W-:Y:S01]  /*6c60*/  LOP3.LUT P4, RZ, R9, 0x1, RZ, 0xc0, !PT ;  /* 0x0000000109ff7812 */ /* 0x000fe2000788c0ff */
[----:B------:R1:W-:Y:S01]  /*6c70*/  LDGSTS.E [R173+0xc03c], desc[UR16][R92.64], !P6 ;  /* 0x0c03c0005cad7fae */ /* 0x0003e2000f1a1010 */
[----:B------:R-:W-:-:S02]  /*6c80*/  IADD3 R10, P3, PT, R44, UR63, RZ ;  /* 0x0000003f2c0a7c10 */ /* 0x000fc4000ff7e0ff */
[--C-:B------:R-:W-:Y:S02]  /*6c90*/  SHF.R.U32.HI R13, RZ, 0xd, R5.reuse ;  /* 0x0000000dff0d7819 */ /* 0x100fe40000011605 */
[----:B------:R-:W-:Y:S02]  /*6ca0*/  IADD3.X R11, PT, PT, R45, UR64, RZ, P3, !PT ;  /* 0x000000402d0b7c10 */ /* 0x000fe40009ffe4ff */
[----:B------:R-:W-:Y:S02]  /*6cb0*/  LOP3.LUT P3, RZ, R13, 0x1, RZ, 0xc0, !PT ;  /* 0x000000010dff7812 */ /* 0x000fe4000786c0ff */
[--C-:B------:R-:W-:Y:S01]  /*6cc0*/  SHF.R.U32.HI R14, RZ, 0xc, R5.reuse ;  /* 0x0000000cff0e7819 */ /* 0x100fe20000011605 */
[----:B------:R1:W-:Y:S01]  /*6cd0*/  LDGSTS.E [R173+0xc040], desc[UR16][R94.64], P2 ;  /* 0x0c0400005ead7fae */ /* 0x0003e200091a1010 */
[----:B------:R-:W-:Y:S02]  /*6ce0*/  SHF.R.U32.HI R15, RZ, 0xb, R5 ;  /* 0x0000000bff0f7819 */ /* 0x000fe40000011605 */
[----:B------:R-:W-:Y:S01]  /*6cf0*/  LOP3.LUT P2, RZ, R14, 0x1, RZ, 0xc0, !PT ;  /* 0x000000010eff7812 */ /* 0x000fe2000784c0ff */
[----:B------:R1:W-:Y:S01]  /*6d00*/  LDGSTS.E [R173+0xc044], desc[UR16][R96.64], P4 ;  /* 0x0c04400060ad7fae */ /* 0x0003e2000a1a1010 */
[----:B------:R-:W-:-:S02]  /*6d10*/  LOP3.LUT P4, RZ, R15, 0x1, RZ, 0xc0, !PT ;  /* 0x000000010fff7812 */ /* 0x000fc4000788c0ff */
[--C-:B------:R-:W-:Y:S02]  /*6d20*/  SHF.R.U32.HI R15, RZ, 0xa, R5.reuse ;  /* 0x0000000aff0f7819 */ /* 0x100fe40000011605 */
[--C-:B------:R-:W-:Y:S01]  /*6d30*/  SHF.R.U32.HI R16, RZ, 0x9, R5.reuse ;  /* 0x00000009ff107819 */ /* 0x100fe20000011605 */
[----:B------:R1:W-:Y:S01]  /*6d40*/  LDGSTS.E [R173+0xc048], desc[UR16][R98.64], P3 ;  /* 0x0c04800062ad7fae */ /* 0x0003e200099a1010 */
[----:B------:R-:W-:Y:S02]  /*6d50*/  LOP3.LUT P3, RZ, R15, 0x1, RZ, 0xc0, !PT ;  /* 0x000000010fff7812 */ /* 0x000fe4000786c0ff */
[--C-:B------:R-:W-:Y:S02]  /*6d60*/  SHF.R.U32.HI R17, RZ, 0x7, R5.reuse ;  /* 0x00000007ff117819 */ /* 0x100fe40000011605 */
[----:B------:R-:W-:Y:S01]  /*6d70*/  SHF.R.U32.HI R18, RZ, 0x6, R5 ;  /* 0x00000006ff127819 */ /* 0x000fe20000011605 */
[----:B------:R1:W-:Y:S01]  /*6d80*/  LDGSTS.E [R173+0xc04c], desc[UR16][R100.64], P2 ;  /* 0x0c04c00064ad7fae */ /* 0x0003e200091a1010 */
[----:B------:R-:W-:-:S02]  /*6d90*/  LOP3.LUT P2, RZ, R16, 0x1, RZ, 0xc0, !PT ;  /* 0x0000000110ff7812 */ /* 0x000fc4000784c0ff */
[--C-:B------:R-:W-:Y:S01]  /*6da0*/  SHF.R.U32.HI R16, RZ, 0x8, R5.reuse ;  /* 0x00000008ff107819 */ /* 0x100fe20000011605 */
[----:B------:R1:W-:Y:S01]  /*6db0*/  LDGSTS.E [R173+0xc050], desc[UR16][R102.64], P4 ;  /* 0x0c05000066ad7fae */ /* 0x0003e2000a1a1010 */
[--C-:B------:R-:W-:Y:S02]  /*6dc0*/  SHF.R.U32.HI R19, RZ, 0x5, R5.reuse ;  /* 0x00000005ff137819 */ /* 0x100fe40000011605 */
[----:B------:R-:W-:Y:S01]  /*6dd0*/  LOP3.LUT P4, RZ, R16, 0x1, RZ, 0xc0, !PT ;  /* 0x0000000110ff7812 */ /* 0x000fe2000788c0ff */
[----:B------:R1:W-:Y:S01]  /*6de0*/  LDGSTS.E [R173+0xc054], desc[UR16][R104.64], P3 ;  /* 0x0c05400068ad7fae */ /* 0x0003e200099a1010 */
[----:B------:R-:W-:Y:S02]  /*6df0*/  LOP3.LUT P3, RZ, R17, 0x1, RZ, 0xc0, !PT ;  /* 0x0000000111ff7812 */ /* 0x000fe4000786c0ff */
[--C-:B------:R-:W-:Y:S02]  /*6e00*/  SHF.R.U32.HI R23, RZ, 0x4, R5.reuse ;  /* 0x00000004ff177819 */ /* 0x100fe40000011605 */
[----:B------:R-:W-:Y:S01]  /*6e10*/  SHF.R.U32.HI R24, RZ, 0x3, R5 ;  /* 0x00000003ff187819 */ /* 0x000fe20000011605 */
[----:B------:R1:W-:Y:S01]  /*6e20*/  LDGSTS.E [R173+0xc058], desc[UR16][R106.64], P2 ;  /* 0x0c0580006aad7fae */ /* 0x0003e200091a1010 */
[----:B------:R-:W-:-:S02]  /*6e30*/  LOP3.LUT P2, RZ, R18, 0x1, RZ, 0xc0, !PT ;  /* 0x0000000112ff7812 */ /* 0x000fc4000784c0ff */
[----:B------:R-:W-:-:S03]  /*6e40*/  IADD3 R8, P6, PT, R42, UR63, RZ ;  /* 0x0000003f2a087c10 */ /* 0x000fc6000ffde0ff */
[----:B------:R1:W-:Y:S01]  /*6e50*/  LDGSTS.E [R173+0xc05c], desc[UR16][R108.64], P4 ;  /* 0x0c05c0006cad7fae */ /* 0x0003e2000a1a1010 */
[----:B------:R-:W-:Y:S02]  /*6e60*/  LOP3.LUT P4, RZ, R19, 0x1, RZ, 0xc0, !PT ;  /* 0x0000000113ff7812 */ /* 0x000fe4000788c0ff */
[----:B------:R-:W-:Y:S01]  /*6e70*/  IADD3.X R9, PT, PT, R43, UR64, RZ, P6, !PT ;  /* 0x000000402b097c10 */ /* 0x000fe2000b7fe4ff */
[----:B------:R1:W-:Y:S01]  /*6e80*/  LDGSTS.E [R173+0xc060], desc[UR16][R110.64], P3 ;  /* 0x0c0600006ead7fae */ /* 0x0003e200099a1010 */
[----:B------:R-:W-:Y:S02]  /*6e90*/  IADD3 R20, P3, PT, R54, UR63, RZ ;  /* 0x0000003f36147c10 */ /* 0x000fe4000ff7e0ff */
[----:B------:R-:W-:Y:S01]  /*6ea0*/  IADD3 R12, P6, PT, R46, UR63, RZ ;  /* 0x0000003f2e0c7c10 */ /* 0x000fe2000ffde0ff */
[----:B------:R1:W-:Y:S01]  /*6eb0*/  LDGSTS.E [R173+0xc064], desc[UR16][R112.64], P2 ;  /* 0x0c06400070ad7fae */ /* 0x0003e200091a1010 */
[----:B------:R-:W-:Y:S02]  /*6ec0*/  IADD3.X R21, PT, PT, R55, UR64, RZ, P3, !PT ;  /* 0x0000004037157c10 */ /* 0x000fe40009ffe4ff */
[----:B------:R-:W-:-:S02]  /*6ed0*/  LOP3.LUT P3, RZ, R23, 0x1, RZ, 0xc0, !PT ;  /* 0x0000000117ff7812 */ /* 0x000fc4000786c0ff */
[----:B------:R-:W-:Y:S01]  /*6ee0*/  ISETP.GE.AND P2, PT, R36, R175, PT ;  /* 0x000000af2400720c */ /* 0x000fe20003f46270 */
[----:B------:R1:W-:Y:S01]  /*6ef0*/  LDGSTS.E [R173+0xc068], desc[UR16][R114.64], P4 ;  /* 0x0c06800072ad7fae */ /* 0x0003e2000a1a1010 */
[----:B------:R-:W-:Y:S02]  /*6f00*/  ISETP.GT.AND P4, PT, R172, 0x5f, PT ;  /* 0x0000005fac00780c */ /* 0x000fe40003f84270 */
[----:B------:R-:W-:Y:S02]  /*6f10*/  SEL R25, RZ, 0x4, P2 ;  /* 0x00000004ff197807 */ /* 0x000fe40001000000 */
[----:B------:R-:W-:Y:S02]  /*6f20*/  LOP3.LUT P2, RZ, R24, 0x1, RZ, 0xc0, !PT ;  /* 0x0000000118ff7812 */ /* 0x000fe4000784c0ff */
[----:B------:R-:W-:Y:S02]  /*6f30*/  SEL R28, R25, RZ, P4 ;  /* 0x000000ff191c7207 */ /* 0x000fe40002000000 */
[----:B------:R-:W-:Y:S01]  /*6f40*/  SHF.R.U32.HI R25, RZ, 0x2, R5 ;  /* 0x00000002ff197819 */ /* 0x000fe20000011605 */
[----:B------:R1:W-:Y:S01]  /*6f50*/  LDGSTS.E [R173+0xc06c], desc[UR16][R116.64], P3 ;  /* 0x0c06c00074ad7fae */ /* 0x0003e200099a1010 */
[----:B------:R-:W-:-:S02]  /*6f60*/  IADD3 R24, P3, PT, R58, UR63, RZ ;  /* 0x0000003f3a187c10 */ /* 0x000fc4000ff7e0ff */
[----:B------:R-:W-:Y:S02]  /*6f70*/  SHF.R.U32.HI R5, RZ, 0x1, R5 ;  /* 0x00000001ff057819 */ /* 0x000fe40000011605 */
[----:B------:R-:W-:Y:S02]  /*6f80*/  LOP3.LUT P4, RZ, R25, 0x1, RZ, 0xc0, !PT ;  /* 0x0000000119ff7812 */ /* 0x000fe4000788c0ff */
[----:B------:R-:W-:Y:S01]  /*6f90*/  IADD3.X R25, PT, PT, R59, UR64, RZ, P3, !PT ;  /* 0x000000403b197c10 */ /* 0x000fe20009ffe4ff */
[----:B------:R1:W-:Y:S01]  /*6fa0*/  LDGSTS.E [R173+0xc070], desc[UR16][R160.64], P2 ;  /* 0x0c070000a0ad7fae */ /* 0x0003e200091a1010 */
[----:B------:R-:W-:Y:S02]  /*6fb0*/  LOP3.LUT P3, RZ, R5, 0x1, RZ, 0xc0, !PT ;  /* 0x0000000105ff7812 */ /* 0x000fe4000786c0ff */
[----:B------:R-:W-:Y:S02]  /*6fc0*/  ISETP.NE.U32.AND P2, PT, R28, RZ, PT ;  /* 0x000000ff1c00720c */ /* 0x000fe40003f45070 */
[----:B------:R-:W-:-:S02]  /*6fd0*/  IADD3.X R13, PT, PT, R47, UR64, RZ, P6, !PT ;  /* 0x000000402f0d7c10 */ /* 0x000fc4000b7fe4ff */
[----:B------:R-:W-:-:S03]  /*6fe0*/  IADD3 R14, P6, PT, R48, UR63, RZ ;  /* 0x0000003f300e7c10 */ /* 0x000fc6000ffde0ff */
[----:B------:R1:W-:Y:S01]  /*6ff0*/  LDGSTS.E [R173+0xc074], desc[UR16][R162.64], P4 ;  /* 0x0c074000a2ad7fae */ /* 0x0003e2000a1a1010 */
[----:B------:R-:W-:Y:S02]  /*7000*/  IADD3.X R15, PT, PT, R49, UR64, RZ, P6, !PT ;  /* 0x00000040310f7c10 */ /* 0x000fe4000b7fe4ff */
[----:B------:R-:W-:Y:S01]  /*7010*/  IADD3 R16, P6, PT, R50, UR63, RZ ;  /* 0x0000003f32107c10 */ /* 0x000fe2000ffde0ff */
[----:B------:R1:W-:Y:S03]  /*7020*/  LDGSTS.E [R173+0xc078], desc[UR16][R164.64], P3 ;  /* 0x0c078000a4ad7fae */ /* 0x0003e600099a1010 */
[----:B------:R-:W-:Y:S01]  /*7030*/  IADD3.X R17, PT, PT, R51, UR64, RZ, P6, !PT ;  /* 0x0000004033117c10 */ /* 0x000fe2000b7fe4ff */
[----:B------:R1:W-:Y:S01]  /*7040*/  LDGSTS.E [R173+0xc07c], desc[UR16][R166.64], !P1 ;  /* 0x0c07c000a6ad7fae */ /* 0x0003e2000c9a1010 */
[----:B------:R-:W-:Y:S02]  /*7050*/  IADD3 R18, P6, PT, R52, UR63, RZ ;  /* 0x0000003f34127c10 */ /* 0x000fe4000ffde0ff */
[----:B------:R-:W-:Y:S01]  /*7060*/  ISETP.GE.AND P1, PT, R172, 0x40, PT ;  /* 0x00000040ac00780c */ /* 0x000fe20003f26270 */
[----:B------:R-:W0:Y:S01]  /*7070*/  LDGDEPBAR ;  /* 0x00000000000079af */ /* 0x000e220000000000 */
[----:B------:R-:W-:-:S02]  /*7080*/  IADD3.X R19, PT, PT, R53, UR64, RZ, P6, !PT ;  /* 0x0000004035137c10 */ /* 0x000fc4000b7fe4ff */
[----:B------:R-:W-:Y:S01]  /*7090*/  IADD3 R22, P6, PT, R56, UR63, RZ ;  /* 0x0000003f38167c10 */ /* 0x000fe2000ffde0ff */
[----:B------:R1:W-:Y:S03]  /*70a0*/  LDGSTS.E [R241+0x8000], desc[UR16][R118.64], P2 ;  /* 0x0800000076f17fae */ /* 0x0003e600091a1010 */
[----:B------:R-:W-:Y:S01]  /*70b0*/  IADD3.X R23, PT, PT, R57, UR64, RZ, P6, !PT ;  /* 0x0000004039177c10 */ /* 0x000fe2000b7fe4ff */
[----:B------:R1:W-:Y:S01]  /*70c0*/  LDGSTS.E [R241+0x8400], desc[UR16][R122.64], P2 ;  /* 0x084000007af17fae */ /* 0x0003e200091a1010 */
[----:B------:R-:W-:-:S03]  /*70d0*/  IADD3 R26, P6, PT, R60, UR63, RZ ;  /* 0x0000003f3c1a7c10 */ /* 0x000fc6000ffde0ff */
[----:B------:R1:W-:Y:S01]  /*70e0*/  LDGSTS.E [R241+0x8800], desc[UR16][R124.64], P2 ;  /* 0x088000007cf17fae */ /* 0x0003e200091a1010 */
[----:B------:R-:W-:Y:S02]  /*70f0*/  IADD3.X R27, PT, PT, R61, UR64, RZ, P6, !PT ;  /* 0x000000403d1b7c10 */ /* 0x000fe4000b7fe4ff */
[----:B------:R-:W-:Y:S01]  /*7100*/  IADD3 R28, P6, PT, R120, UR63, RZ ;  /* 0x0000003f781c7c10 */ /* 0x000fe2000ffde0ff */
[----:B------:R1:W-:Y:S03]  /*7110*/  LDGSTS.E [R241+0x8c00], desc[UR16][R126.64], P2 ;  /* 0x08c000007ef17fae */ /* 0x0003e600091a1010 */
[----:B------:R-:W-:Y:S01]  /*7120*/  IADD3.X R29, PT, PT, R121, UR64, RZ, P6, !PT ;  /* 0x00000040791d7c10 */ /* 0x000fe2000b7fe4ff */
[----:B------:R1:W-:Y:S01]  /*7130*/  LDGSTS.E [R241+0x9000], desc[UR16][R128.64], P2 ;  /* 0x0900000080f17fae */ /* 0x0003e200091a1010 */
[----:B------:R-:W-:-:S03]  /*7140*/  ISETP.GE.AND P6, PT, R172, 0x20, PT ;  /* 0x00000020ac00780c */ /* 0x000fc60003fc6270 */
        /* <DEDUP_REMOVED lines=27> */
[----:B------:R-:W0:Y:S01]  /*7300*/  LDGDEPBAR ;  /* 0x00000000000079af */ /* 0x000e220000000000 */
[----:B------:R-:W-:Y:S05]  /*7310*/  @!P1 BRA `(.L_x_8) ;  /* 0x0000002c003c9947 */ /* 0x000fea0003800000 */
[----:B-1----:R-:W-:Y:S01]  /*7320*/  SHF.R.S32.HI R6, RZ, 0x1f, R168 ;  /* 0x0000001fff067819 */ /* 0x002fe200000114a8 */
[----:B------:R-:W-:Y:S01]  /*7330*/  IMAD.U32 R108, RZ, RZ, UR32 ;  /* 0x00000020ff6c7e24 */ /* 0x000fe2000f8e00ff */
[C---:B------:R-:W-:Y:S01]  /*7340*/  IADD3 R45, P3, PT, R168.reuse, R239, RZ ;  /* 0x000000efa82d7210 */ /* 0x040fe20007f7e0ff */
[----:B------:R-:W-:Y:S01]  /*7350*/  IMAD.U32 R110, RZ, RZ, UR33 ;  /* 0x00000021ff6e7e24 */ /* 0x000fe2000f8e00ff */
[C---:B------:R-:W-:Y:S01]  /*7360*/  IADD3 R47, P4, PT, R168.reuse, R223, RZ ;  /* 0x000000dfa82f7210 */ /* 0x040fe20007f9e0ff */
[----:B------:R-:W-:Y:S01]  /*7370*/  IMAD.U32 R112, RZ, RZ, UR34 ;  /* 0x00000022ff707e24 */ /* 0x000fe2000f8e00ff */
[C---:B------:R-:W-:Y:S01]  /*7380*/  IADD3 R51, P2, PT, R168.reuse, R221, RZ ;  /* 0x000000dda8337210 */ /* 0x040fe20007f5e0ff */
[----:B------:R-:W-:Y:S01]  /*7390*/  IMAD.U32 R114, RZ, RZ, UR35 ;  /* 0x00000023ff727e24 */ /* 0x000fe2000f8e00ff */
[-C--:B------:R-:W-:Y:S01]  /*73a0*/  LEA.HI.X.SX32 R44, R239, R6.reuse, 0x1, P3 ;  /* 0x00000006ef2c7211 */ /* 0x080fe200018f0eff */
[----:B------:R-:W-:Y:S01]  /*73b0*/  IMAD.U32 R116, RZ, RZ, UR36 ;  /* 0x00000024ff747e24 */ /* 0x000fe2000f8e00ff */
[-C--:B------:R-:W-:Y:S01]  /*73c0*/  LEA.HI.X.SX32 R46, R223, R6.reuse, 0x1, P4 ;  /* 0x00000006df2e7211 */ /* 0x080fe200020f0eff */
[----:B------:R-:W-:Y:S01]  /*73d0*/  IMAD.U32 R118, RZ, RZ, UR37 ;  /* 0x00000025ff767e24 */ /* 0x000fe2000f8e00ff */
[-C--:B------:R-:W-:Y:S01]  /*73e0*/  LEA.HI.X.SX32 R50, R221, R6.reuse, 0x1, P2 ;  /* 0x00000006dd327211 */ /* 0x080fe200010f0eff */
        /* <DEDUP_REMOVED lines=30> */
[----:B------:R-:W1:Y:S01]  /*75d0*/  LDCU.128 UR4, c[0x0][0x380] ;  /* 0x00007000ff0477ac */ /* 0x000e620008000c00 */
        /* <DEDUP_REMOVED lines=19> */
[----:B-1----:R-:W-:Y:S01]  /*7710*/  UIMAD.WIDE.U32 UR8, UR13, 0xc, UR6 ;  /* 0x0000000c0d0878a5 */ /* 0x002fe2000f8e0006 */
[C---:B------:R-:W-:Y:S01]  /*7720*/  IADD3 R87, P4, PT, R168.reuse, R197, RZ ;  /* 0x000000c5a8577210 */ /* 0x040fe20007f9e0ff */
[----:B------:R-:W-:Y:S01]  /*7730*/  UIMAD.WIDE.U32 UR12, UR12, 0xc, UR4 ;  /* 0x0000000c0c0c78a5 */ /* 0x000fe2000f8e0004 */
[C---:B------:R-:W-:Y:S01]  /*7740*/  IADD3 R91, P2, PT, R168.reuse, R193, RZ ;  /* 0x000000c1a85b7210 */ /* 0x040fe20007f5e0ff */
[----:B------:R-:W-:Y:S01]  /*7750*/  UIMAD UR24, UR67, 0xc, URZ ;  /* 0x0000000c431878a4 */ /* 0x000fe2000f8e02ff */
[-C--:B------:R-:W-:Y:S01]  /*7760*/  LEA.HI.X.SX32 R84, R199, R6.reuse, 0x1, P3 ;  /* 0x00000006c7547211 */ /* 0x080fe200018f0eff */
[----:B------:R-:W-:Y:S01]  /*7770*/  UIMAD UR22, UR66, 0xc, URZ ;  /* 0x0000000c421678a4 */ /* 0x000fe2000f8e02ff */
[-C--:B------:R-:W-:Y:S01]  /*7780*/  LEA.HI.X.SX32 R86, R197, R6.reuse, 0x1, P4 ;  /* 0x00000006c5567211 */ /* 0x080fe200020f0eff */
[----:B------:R-:W-:Y:S01]  /*7790*/  IMAD.MOV.U32 R43, RZ, RZ, R4 ;  /* 0x000000ffff2b7224 */ /* 0x000fe200078e0004 */
[-C--:B------:R-:W-:Y:S01]  /*77a0*/  LEA.HI.X.SX32 R90, R193, R6.reuse, 0x1, P2 ;  /* 0x00000006c15a7211 */ /* 0x080fe200010f0eff */
[----:B------:R-:W-:Y:S01]  /*77b0*/  IMAD.MOV.U32 R4, RZ, RZ, RZ ;  /* 0x000000ffff047224 */ /* 0x000fe200078e00ff */
[C---:B------:R-:W-:Y:S01]  /*77c0*/  IADD3 R93, P3, PT, R168.reuse, R191, RZ ;  /* 0x000000bfa85d7210 */ /* 0x040fe20007f7e0ff */
[----:B------:R-:W-:Y:S01]  /*77d0*/  UMOV UR20, 0x2 ;  /* 0x0000000200147882 */ /* 0x000fe20000000000 */
[C---:B------:R-:W-:Y:S01]  /*77e0*/  IADD3 R95, P4, PT, R168.reuse, R189, RZ ;  /* 0x000000bda85f7210 */ /* 0x040fe20007f9e0ff */
[----:B------:R-:W-:Y:S01]  /*77f0*/  UMOV UR5, URZ ;  /* 0x000000ff00057c82 */ /* 0x000fe20008000000 */
[C---:B------:R-:W-:Y:S01]  /*7800*/  IADD3 R99, P2, PT, R168.reuse, R185, RZ ;  /* 0x000000b9a8637210 */ /* 0x040fe20007f5e0ff */
[----:B------:R-:W-:Y:S01]  /*7810*/  UMOV UR6, URZ ;  /* 0x000000ff00067c82 */ /* 0x000fe20008000000 */
[-C--:B------:R-:W-:Y:S01]  /*7820*/  LEA.HI.X.SX32 R92, R191, R6.reuse, 0x1, P3 ;  /* 0x00000006bf5c7211 */ /* 0x080fe200018f0eff */
[----:B------:R-:W-:Y:S01]  /*7830*/  UMOV UR7, URZ ;  /* 0x000000ff00077c82 */ /* 0x000fe20008000000 */
[-C--:B------:R-:W-:Y:S01]  /*7840*/  LEA.HI.X.SX32 R94, R189, R6.reuse, 0x1, P4 ;  /* 0x00000006bd5e7211 */ /* 0x080fe200020f0eff */
[----:B------:R-:W-:Y:S01]  /*7850*/  UIADD3 UR24, UPT, UPT, UR9, UR24, URZ ;  /* 0x0000001809187290 */ /* 0x000fe2000fffe0ff */
[----:B------:R-:W-:Y:S01]  /*7860*/  LEA.HI.X.SX32 R98, R185, R6, 0x1, P2 ;  /* 0x00000006b9627211 */ /* 0x000fe200010f0eff */
[----:B------:R-:W-:Y:S01]  /*7870*/  UIADD3 UR22, UPT, UPT, UR13, UR22, URZ ;  /* 0x000000160d167290 */ /* 0x000fe2000fffe0ff */
[C---:B------:R-:W-:Y:S01]  /*7880*/  IADD3 R101, P3, PT, R168.reuse, R183, RZ ;  /* 0x000000b7a8657210 */ /* 0x040fe20007f7e0ff */
[----:B------:R-:W-:Y:S01]  /*7890*/  UMOV UR23, UR8 ;  /* 0x0000000800177c82 */ /* 0x000fe20008000000 */
[C---:B------:R-:W-:Y:S01]  /*78a0*/  IADD3 R103, P4, PT, R168.reuse, R181, RZ ;  /* 0x000000b5a8677210 */ /* 0x040fe20007f9e0ff */
[----:B------:R-:W-:Y:S01]  /*78b0*/  UMOV UR21, UR12 ;  /* 0x0000000c00157c82 */ /* 0x000fe20008000000 */
[----:B------:R-:W-:-:S02]  /*78c0*/  IADD3 R107, P2, PT, R168, R177, RZ ;  /* 0x000000b1a86b7210 */ /* 0x000fc40007f5e0ff */
[-C--:B------:R-:W-:Y:S02]  /*78d0*/  LEA.HI.X.SX32 R100, R183, R6.reuse, 0x1, P3 ;  /* 0x00000006b7647211 */ /* 0x080fe400018f0eff */
[-C--:B------:R-:W-:Y:S02]  /*78e0*/  LEA.HI.X.SX32 R102, R181, R6.reuse, 0x1, P4 ;  /* 0x00000006b5667211 */ /* 0x080fe400020f0eff */
[----:B------:R-:W-:Y:S02]  /*78f0*/  LEA.HI.X.SX32 R106, R177, R6, 0x1, P2 ;  /* 0x00000006b16a7211 */ /* 0x000fe400010f0eff */
[----:B------:R-:W-:Y:S02]  /*7900*/  SHF.R.S32.HI R7, RZ, 0x1f, R170 ;  /* 0x0000001fff077819 */ /* 0x000fe400000114aa */
[C---:B------:R-:W-:Y:S02]  /*7910*/  IADD3 R109, P2, PT, R170.reuse, UR32, RZ ;  /* 0x00000020aa6d7c10 */ /* 0x040fe4000ff5e0ff */
[----:B------:R-:W-:-:S02]  /*7920*/  IADD3 R111, P4, PT, R170, UR33, RZ ;  /* 0x00000021aa6f7c10 */ /* 0x000fc4000ff9e0ff */
[----:B------:R-:W-:Y:S02]  /*7930*/  IADD3 R113, P3, PT, R170, UR34, RZ ;  /* 0x00000022aa717c10 */ /* 0x000fe4000ff7e0ff */
[-C--:B------:R-:W-:Y:S02]  /*7940*/  LEA.HI.X.SX32 R108, R108, R7.reuse, 0x1, P2 ;  /* 0x000000076c6c7211 */ /* 0x080fe400010f0eff */
[-C--:B------:R-:W-:Y:S02]  /*7950*/  LEA.HI.X.SX32 R110, R110, R7.reuse, 0x1, P4 ;  /* 0x000000076e6e7211 */ /* 0x080fe400020f0eff */
[----:B------:R-:W-:Y:S02]  /*7960*/  LEA.HI.X.SX32 R112, R112, R7, 0x1, P3 ;  /* 0x0000000770707211 */ /* 0x000fe400018f0eff */
[----:B------:R-:W-:Y:S02]  /*7970*/  IADD3 R49, P1, PT, R168, R237, RZ ;  /* 0x000000eda8317210 */ /* 0x000fe40007f3e0ff */
[----:B------:R-:W-:-:S02]  /*7980*/  IADD3 R115, P2, PT, R170, UR35, RZ ;  /* 0x00000023aa737c10 */ /* 0x000fc4000ff5e0ff */
[C---:B------:R-:W-:Y:S02]  /*7990*/  IADD3 R117, P4, PT, R170.reuse, UR36, RZ ;  /* 0x00000024aa757c10 */ /* 0x040fe4000ff9e0ff */
[----:B------:R-:W-:Y:S02]  /*79a0*/  IADD3 R119, P3, PT, R170, UR37, RZ ;  /* 0x00000025aa777c10 */ /* 0x000fe4000ff7e0ff */
[----:B------:R-:W-:Y:S02]  /*79b0*/  LEA.HI.X.SX32 R48, R237, R6, 0x1, P1 ;  /* 0x00000006ed307211 */ /* 0x000fe400008f0eff */
[-C--:B------:R-:W-:Y:S02]  /*79c0*/  LEA.HI.X.SX32 R114, R114, R7.reuse, 0x1, P2 ;  /* 0x0000000772727211 */ /* 0x080fe400010f0eff */
[-C--:B------:R-:W-:Y:S02]  /*79d0*/  LEA.HI.X.SX32 R116, R116, R7.reuse, 0x1, P4 ;  /* 0x0000000774747211 */ /* 0x080fe400020f0eff */
[----:B------:R-:W-:-:S02]  /*79e0*/  LEA.HI.X.SX32 R118, R118, R7, 0x1, P3 ;  /* 0x0000000776767211 */ /* 0x000fc400018f0eff */
[----:B------:R-:W-:Y:S02]  /*79f0*/  IADD3 R57, P1, PT, R168, R233, RZ ;  /* 0x000000e9a8397210 */ /* 0x000fe40007f3e0ff */
[C---:B------:R-:W-:Y:S02]  /*7a00*/  IADD3 R121, P2, PT, R170.reuse, UR38, RZ ;  /* 0x00000026aa797c10 */ /* 0x040fe4000ff5e0ff */
[C---:B------:R-:W-:Y:S02]  /*7a10*/  IADD3 R123, P4, PT, R170.reuse, UR39, RZ ;  /* 0x00000027aa7b7c10 */ /* 0x040fe4000ff9e0ff */
[----:B------:R-:W-:Y:S02]  /*7a20*/  IADD3 R125, P3, PT, R170, UR40, RZ ;  /* 0x00000028aa7d7c10 */ /* 0x000fe4000ff7e0ff */
[----:B------:R-:W-:Y:S02]  /*7a30*/  LEA.HI.X.SX32 R56, R233, R6, 0x1, P1 ;  /* 0x00000006e9387211 */ /* 0x000fe400008f0eff */
[----:B------:R-:W-:-:S02]  /*7a40*/  LEA.HI.X.SX32 R120, R120, R7, 0x1, P2 ;  /* 0x0000000778787211 */ /* 0x000fc400010f0eff */
[-C--:B------:R-:W-:Y:S02]  /*7a50*/  LEA.HI.X.SX32 R122, R122, R7.reuse, 0x1, P4 ;  /* 0x000000077a7a7211 */ /* 0x080fe400020f0eff */
[----:B------:R-:W-:Y:S02]  /*7a60*/  LEA.HI.X.SX32 R124, R124, R7, 0x1, P3 ;  /* 0x000000077c7c7211 */ /* 0x000fe400018f0eff */
[----:B------:R-:W-:Y:S02]  /*7a70*/  IADD3 R65, P1, PT, R168, R229, RZ ;  /* 0x000000e5a8417210 */ /* 0x000fe40007f3e0ff */
[C---:B------:R-:W-:Y:S02]  /*7a80*/  IADD3 R127, P2, PT, R170.reuse, UR41, RZ ;  /* 0x00000029aa7f7c10 */ /* 0x040fe4000ff5e0ff */
[C---:B------:R-:W-:Y:S02]  /*7a90*/  IADD3 R129, P4, PT, R170.reuse, UR42, RZ ;  /* 0x0000002aaa817c10 */ /* 0x040fe4000ff9e0ff */
[----:B------:R-:W-:-:S02]  /*7aa0*/  IADD3 R131, P3, PT, R170, UR43, RZ ;  /* 0x0000002baa837c10 */ /* 0x000fc4000ff7e0ff */
[----:B------:R-:W-:Y:S02]  /*7ab0*/  LEA.HI.X.SX32 R64, R229, R6, 0x1, P1 ;  /* 0x00000006e5407211 */ /* 0x000fe400008f0eff */
        /* <DEDUP_REMOVED lines=31> */
[----:B------:R-:W-:Y:S02]  /*7cb0*/  SHF.R.S32.HI R5, RZ, 0x1f, R172 ;  /* 0x0000001fff057819 */ /* 0x000fe400000114ac */
[----:B------:R-:W-:Y:S02]  /*7cc0*/  LEA.HI.X.SX32 R96, R187, R6, 0x1, P1 ;  /* 0x00000006bb607211 */ /* 0x000fe400008f0eff */
[-C--:B------:R-:W-:Y:S02]  /*7cd0*/  LEA.HI.X.SX32 R150, R150, R7.reuse, 0x1, P2 ;  /* 0x0000000796967211 */ /* 0x080fe400010f0eff */
[----:B------:R-:W-:-:S02]  /*7ce0*/  LEA.HI.X.SX32 R152, R152, R7, 0x1, P4 ;  /* 0x0000000798987211 */ /* 0x000fc400020f0eff */
[----:B------:R-:W-:Y:S02]  /*7cf0*/  LEA.HI.X.SX32 R154, R154, R7, 0x1, P3 ;  /* 0x000000079a9a7211 */ /* 0x000fe400018f0eff */
[----:B------:R-:W-:Y:S01]  /*7d00*/  IADD3 R105, P1, PT, R168, R179, RZ ;  /* 0x000000b3a8697210 */ /* 0x000fe20007f3e0ff */
[----:B------:R-:W-:Y:S01]  /*7d10*/  IMAD.U32 R168, RZ, RZ, UR18 ;  /* 0x00000012ffa87e24 */ /* 0x000fe2000f8e00ff */
[C---:B------:R-:W-:Y:S02]  /*7d20*/  IADD3 R157, P2, PT, R170.reuse, UR56, RZ ;  /* 0x00000038aa9d7c10 */ /* 0x040fe4000ff5e0ff */
[C---:B------:R-:W-:Y:S02]  /*7d30*/  IADD3 R159, P4, PT, R170.reuse, UR57, RZ ;  /* 0x00000039aa9f7c10 */ /* 0x040fe4000ff9e0ff */
[----:B------:R-:W-:Y:S02]  /*7d40*/  IADD3 R161, P3, PT, R170, UR58, RZ ;  /* 0x0000003aaaa17c10 */ /* 0x000fe4000ff7e0ff */
[----:B------:R-:W-:-:S02]  /*7d50*/  LEA.HI R172, R5, R172, RZ, 0x5 ;  /* 0x000000ac05ac7211 */ /* 0x000fc400078f28ff */
[----:B------:R-:W-:Y:S02]  /*7d60*/  LEA.HI.X.SX32 R104, R179, R6, 0x1, P1 ;  /* 0x00000006b3687211 */ /* 0x000fe400008f0eff */
[-C--:B------:R-:W-:Y:S02]  /*7d70*/  LEA.HI.X.SX32 R156, R156, R7.reuse, 0x1, P2 ;  /* 0x000000079c9c7211 */ /* 0x080fe400010f0eff */
[-C--:B------:R-:W-:Y:S02]  /*7d80*/  LEA.HI.X.SX32 R158, R158, R7.reuse, 0x1, P4 ;  /* 0x000000079e9e7211 */ /* 0x080fe400020f0eff */
[----:B------:R-:W-:Y:S02]  /*7d90*/  LEA.HI.X.SX32 R160, R160, R7, 0x1, P3 ;  /* 0x00000007a0a07211 */ /* 0x000fe400018f0eff */
[C---:B------:R-:W-:Y:S01]  /*7da0*/  IADD3 R169, P1, PT, R170.reuse, UR18, RZ ;  /* 0x00000012aaa97c10 */ /* 0x040fe2000ff3e0ff */
[----:B------:R-:W-:Y:S01]  /*7db0*/  UMOV UR18, 0x1 ;  /* 0x0000000100127882 */ /* 0x000fe20000000000 */
[----:B------:R-:W-:-:S02]  /*7dc0*/  IADD3 R163, P2, PT, R170, UR59, RZ ;  /* 0x0000003baaa37c10 */ /* 0x000fc4000ff5e0ff */
[C---:B------:R-:W-:Y:S02]  /*7dd0*/  IADD3 R165, P4, PT, R170.reuse, UR60, RZ ;  /* 0x0000003caaa57c10 */ /* 0x040fe4000ff9e0ff */
[----:B------:R-:W-:Y:S02]  /*7de0*/  IADD3 R167, P3, PT, R170, UR61, RZ ;  /* 0x0000003daaa77c10 */ /* 0x000fe4000ff7e0ff */
[----:B------:R-:W-:Y:S02]  /*7df0*/  SHF.R.S32.HI R172, RZ, 0x5, R172 ;  /* 0x00000005ffac7819 */ /* 0x000fe400000114ac */
[-C--:B------:R-:W-:Y:S02]  /*7e00*/  LEA.HI.X.SX32 R162, R162, R7.reuse, 0x1, P2 ;  /* 0x00000007a2a27211 */ /* 0x080fe400010f0eff */
[-C--:B------:R-:W-:Y:S01]  /*7e10*/  LEA.HI.X.SX32 R164, R164, R7.reuse, 0x1, P4 ;  /* 0x00000007a4a47211 */ /* 0x080fe200020f0eff */
[----:B------:R-:W-:Y:S01]  /*7e20*/  VIADD R42, R172, 0xfffffffd ;  /* 0xfffffffdac2a7836 */ /* 0x000fe20000000000 */
[----:B------:R-:W-:-:S02]  /*7e30*/  LEA.HI.X.SX32 R166, R166, R7, 0x1, P3 ;  /* 0x00000007a6a67211 */ /* 0x000fc400018f0eff */
[----:B------:R-:W-:Y:S02]  /*7e40*/  LEA.HI.X.SX32 R168, R168, R7, 0x1, P1 ;  /* 0x00000007a8a87211 */ /* 0x000fe400008f0eff */
[----:B------:R-:W-:Y:S02]  /*7e50*/  VIMNMX R41, PT, PT, R172, 0x2, !PT ;  /* 0x00000002ac297848 */ /* 0x000fe40007fe0100 */
[----:B------:R-:W-:Y:S01]  /*7e60*/  SHF.L.U64.HI R40, R170, 0x2, R7 ;  /* 0x00000002aa287819 */ /* 0x000fe20000010207 */
[----:B------:R-:W-:Y:S01]  /*7e70*/  IMAD.MOV.U32 R170, RZ, RZ, RZ ;  /* 0x000000ffffaa7224 */ /* 0x000fe200078e00ff */
[C---:B------:R-:W-:Y:S01]  /*7e80*/  SHF.L.U64.HI R44, R45.reuse, 0x2, R44 ;  /* 0x000000022d2c7819 */ /* 0x040fe2000001022c */
[----:B------:R-:W-:Y:S01]  /*7e90*/  IMAD.SHL.U32 R45, R45, 0x4, RZ ;  /* 0x000000042d2d7824 */ /* 0x000fe200078e00ff */
        /* <DEDUP_REMOVED lines=123> */
[----:B------:R-:W-:-:S02]  /*8650*/  IMAD.SHL.U32 R169, R169, 0x4, RZ ;  /* 0x00000004a9a97824 */ /* 0x000fc400078e00ff */
[----:B------:R-:W-:-:S07]  /*8660*/  VIADD R41, R41, 0xffffffff ;  /* 0xffffffff29297836 */ /* 0x000fce0000000000 */
.L_x_11:
[----:B------:R-:W-:Y:S01]  /*8670*/  IMAD.U32 R4, R4, -0x80000000, RZ ;  /* 0x8000000004047824 */ /* 0x000fe200078e00ff */
[----:B------:R-:W-:-:S03]  /*8680*/  UIADD3 UR6, UPT, UPT, UR6, 0x1, URZ ;  /* 0x0000000106067890 */ /* 0x000fc6000fffe0ff */
[----:B------:R-:W1:Y:S01]  /*8690*/  SYNCS.PHASECHK.TRANS64.TRYWAIT P1, [UR14], R4 ;  /* 0x00000004ff0075a7 */ /* 0x000e62000802110e */
[----:B------:R-:W-:-:S04]  /*86a0*/  UISETP.GT.AND UP1, UPT, UR6, 0x1, UPT ;  /* 0x000000010600788c */ /* 0x000fc8000bf24270 */
[----:B------:R-:W-:-:S04]  /*86b0*/  USEL UR6, UR6, URZ, !UP1 ;  /* 0x000000ff06067287 */ /* 0x000fc8000c800000 */
[----:B------:R-:W-:Y:S01]  /*86c0*/  ULEA UR4, UR6, UR10, 0xe ;  /* 0x0000000a06047291 */ /* 0x000fe2000f8e70ff */
[----:B-1----:R-:W-:Y:S11]  /*86d0*/  @!P1 BRA `(.L_x_9) ;  /* 0x0000005000fc9947 */ /* 0x002ff60003800000 */
.L_x_17:
[----:B------:R-:W-:-:S04]  /*86e0*/  DEPBAR.LE SB0, 0x2 ;  /* 0x000080800000791a */ /* 0x000fc80000000000 */
[----:B------:R-:W-:Y:S01]  /*86f0*/  LEA R171, R39, UR4, 0x7 ;  /* 0x0000000427ab7c11 */ /* 0x000fe2000f8e38ff */
[----:B------:R-:W-:Y:S01]  /*8700*/  BAR.SYNC.DEFER_BLOCKING 0x0 ;  /* 0x0000000000007b1d */ /* 0x000fe20000010000 */
[----:B------:R-:W-:Y:S02]  /*8710*/  UIADD3 UR5, UPT, UPT, UR5, 0x1, URZ ;  /* 0x0000000105057890 */ /* 0x000fe4000fffe0ff */
[----:B------:R-:W-:Y:S02]  /*8720*/  ULEA UR14, UR18, UR10, 0x3 ;  /* 0x0000000a120e7291 */ /* 0x000fe4000f8e18ff */
[----:B------:R-:W-:Y:S02]  /*8730*/  UISETP.GT.AND UP1, UPT, UR5, 0x2, UPT ;  /* 0x000000020500788c */ /* 0x000fe4000bf24270 */
[----:B------:R-:W-:Y:S02]  /*8740*/  UIADD3 UR14, UPT, UPT, UR14, 0x14000, URZ ;  /* 0x000140000e0e7890 */ /* 0x000fe4000fffe0ff */
[----:B------:R-:W-:Y:S01]  /*8750*/  USEL UR5, UR5, URZ, !UP1 ;  /* 0x000000ff05057287 */ /* 0x000fe2000c800000 */
[----:B------:R-:W-:Y:S01]  /*8760*/  UMOV UR4, UR7 ;  /* 0x0000000700047c82 */ /* 0x000fe20008000000 */
        /* <DEDUP_REMOVED lines=8> */
[----:B-1----:R1:W-:Y:S01]  /*87f0*/  STTM.x32 tmem[UR11+0x80], R4 ;  /* 0x00008004000079ed */ /* 0x0023e200082c000b */
[----:B------:R-:W2:Y:S02]  /*8800*/  FENCE.VIEW.ASYNC.T ;  /* 0x00000000000073c6 */ /* 0x000ea40000000200 */
[----:B--2---:R-:W-:Y:S06]  /*8810*/  BAR.SYNC.DEFER_BLOCKING 0x0 ;  /* 0x0000000000007b1d */ /* 0x004fec0000010000 */
[----:B------:R-:W-:Y:S05]  /*8820*/  @P5 BRA `(.L_x_10) ;  /* 0x00000000007c5947 */ /* 0x000fea0003800000 */
[----:B------:R-:W-:Y:S02]  /*8830*/  ULEA UR7, UR5, UR10, 0xe ;  /* 0x0000000a05077291 */ /* 0x000fe4000f8e70ff */
[----:B------:R-:W-:Y:S02]  /*8840*/  UIADD3 UR25, UPT, UPT, UR15, 0x88, URZ ;  /* 0x000000880f197890 */ /* 0x000fe4000fffe0ff */
[----:B------:R-:W-:Y:S02]  /*8850*/  USHF.R.U32.HI UR7, URZ, 0x4, UR7 ;  /* 0x00000004ff077899 */ /* 0x000fe40008011607 */
[----:B------:R-:W-:Y:S02]  /*8860*/  UIADD3 UR36, UPT, UPT, UR15, 0x90, URZ ;  /* 0x000000900f247890 */ /* 0x000fe4000fffe0ff */
[----:B------:R-:W-:Y:S02]  /*8870*/  USGXT.U32 UR12, UR7, 0xe ;  /* 0x0000000e070c789a */ /* 0x000fe40008000000 */
[----:B------:R-:W-:-:S02]  /*8880*/  UIADD3 UR37, UPT, UPT, UR15, 0x98, URZ ;  /* 0x000000980f257890 */ /* 0x000fc4000fffe0ff */
[----:B------:R-:W-:Y:S01]  /*8890*/  UIADD3 UR26, UP1, UPT, UR12, 0x2, URZ ;  /* 0x000000020c1a7890 */ /* 0x000fe2000ff3e0ff */
[----:B------:R-:W-:Y:S01]  /*88a0*/  UMOV UR7, URZ ;  /* 0x000000ff00077c82 */ /* 0x000fe20008000000 */
[----:B------:R-:W-:Y:S02]  /*88b0*/  UMOV UR32, 0x0 ;  /* 0x0000000000207882 */ /* 0x000fe40000000000 */
[----:B------:R-:W-:Y:S02]  /*88c0*/  UIADD3.X UR27, UPT, UPT, UR7, 0x40004040, URZ, UP1, !UPT ;  /* 0x40004040071b7890 */ /* 0x000fe40008ffe4ff */
[----:B------:R-:W-:Y:S02]  /*88d0*/  UIADD3 UR28, UP1, UPT, UR26, 0x2, URZ ;  /* 0x000000021a1c7890 */ /* 0x000fe4000ff3e0ff */
[----:B------:R-:W-:Y:S02]  /*88e0*/  UIADD3 UR30, UP2, UPT, UR26, 0x4, URZ ;  /* 0x000000041a1e7890 */ /* 0x000fe4000ff5e0ff */
[----:B------:R-:W-:-:S02]  /*88f0*/  UIADD3.X UR29, UPT, UPT, UR27, URZ, URZ, UP1, !UPT ;  /* 0x000000ff1b1d7290 */ /* 0x000fc40008ffe4ff */
[----:B------:R-:W-:Y:S01]  /*8900*/  UIADD3.X UR31, UPT, UPT, UR27, URZ, URZ, UP2, !UPT ;  /* 0x000000ff1b1f7290 */ /* 0x000fe200097fe4ff */
[----:B------:R-:W-:Y:S01]  /*8910*/  UMOV UR33, 0x8200910 ;  /* 0x0820091000217882 */ /* 0x000fe20000000000 */
[----:B------:R-:W-:Y:S01]  /*8920*/  UMOV UR13, 0x40004040 ;  /* 0x40004040000d7882 */ /* 0x000fe20000000000 */
[----:B------:R-:W-:Y:S01]  /*8930*/  UMOV UR34, 0x0 ;  /* 0x0000000000227882 */ /* 0x000fe20000000000 */
[----:B------:R-:W-:Y:S01]  /*8940*/  UMOV UR35, 0x8200910 ;  /* 0x0820091000237882 */ /* 0x000fe20000000000 */
[----:B------:R-:W-:Y:S01]  /*8950*/  UMOV UR38, 0x0 ;  /* 0x0000000000267882 */ /* 0x000fe20000000000 */
[----:B------:R-:W-:Y:S01]  /*8960*/  UMOV UR39, 0x8200910 ;  /* 0x0820091000277882 */ /* 0x000fe20000000000 */
[----:B------:R-:W-:Y:S01]  /*8970*/  UMOV UR8, UR14 ;  /* 0x0000000e00087c82 */ /* 0x000fe20008000000 */
[----:B------:R-:W-:Y:S01]  /*8980*/  UMOV UR9, URZ ;  /* 0x000000ff00097c82 */ /* 0x000fe20008000000 */
[----:B------:R2:W-:Y:S01]  /*8990*/  UTCHMMA tmem[UR65], gdesc[UR12], tmem[UR15], tmem[UR32], idesc[UR33], UPT ;  /* 0x00ff200c410079ea */ /* 0x0005e2000b80000f */
        /* <DEDUP_REMOVED lines=8> */
.L_x_10:
[----:B------:R-:W-:Y:S01]  /*8a20*/  BAR.SYNC.DEFER_BLOCKING 0x0 ;  /* 0x0000000000007b1d */ /* 0x000fe20000010000 */
[C---:B------:R-:W-:Y:S01]  /*8a30*/  ISETP.GT.AND P2, PT, R43.reuse, RZ, PT ;  /* 0x000000ff2b00720c */ /* 0x040fe20003f44270 */
[----:B------:R-:W-:Y:S01]  /*8a40*/  UIADD3 UR20, UPT, UPT, UR20, 0x1, URZ ;  /* 0x0000000114147890 */ /* 0x000fe2000fffe0ff */
[C---:B------:R-:W-:Y:S01]  /*8a50*/  ISETP.GE.AND P1, PT, R170.reuse, R42, PT ;  /* 0x0000002aaa00720c */ /* 0x040fe20003f26270 */
[----:B------:R-:W-:Y:S01]  /*8a60*/  VIADD R170, R170, 0x1 ;  /* 0x00000001aaaa7836 */ /* 0x000fe20000000000 */
[----:B-1----:R-:W-:Y:S01]  /*8a70*/  SEL R4, RZ, 0x4, !P2 ;  /* 0x00000004ff047807 */ /* 0x002fe20005000000 */
[----:B------:R-:W-:Y:S01]  /*8a80*/  UISETP.GT.AND UP1, UPT, UR20, 0x2, UPT ;  /* 0x000000021400788c */ /* 0x000fe2000bf24270 */
[C---:B------:R-:W-:Y:S01]  /*8a90*/  ISETP.GT.AND P2, PT, R43.reuse, 0x1, PT ;  /* 0x000000012b00780c */ /* 0x040fe20003f44270 */
[----:B------:R-:W-:Y:S01]  /*8aa0*/  UIADD3 UR18, UPT, UPT, UR18, 0x1, URZ ;  /* 0x0000000112127890 */ /* 0x000fe2000fffe0ff */
[----:B------:R-:W-:Y:S01]  /*8ab0*/  SEL R4, R4, RZ, !P1 ;  /* 0x000000ff04047207 */ /* 0x000fe20004800000 */
[----:B------:R-:W-:Y:S01]  /*8ac0*/  USEL UR20, UR20, URZ, !UP1 ;  /* 0x000000ff14147287 */ /* 0x000fe2000c800000 */
[----:B------:R-:W-:Y:S01]  /*8ad0*/  ISETP.GT.AND P4, PT, R43, 0x2, PT ;  /* 0x000000022b00780c */ /* 0x000fe20003f84270 */
[----:B------:R-:W-:Y:S01]  /*8ae0*/  UISETP.GT.AND UP1, UPT, UR18, 0x1, UPT ;  /* 0x000000011200788c */ /* 0x000fe2000bf24270 */
[----:B------:R-:W-:Y:S01]  /*8af0*/  ISETP.NE.U32.AND P3, PT, R4, RZ, PT ;  /* 0x000000ff0400720c */ /* 0x000fe20003f65070 */
[----:B--2---:R-:W-:Y:S01]  /*8b00*/  ULEA UR7, UR20, UR10, 0xe ;  /* 0x0000000a14077291 */ /* 0x004fe2000f8e70ff */
[----:B------:R-:W-:Y:S01]  /*8b10*/  SEL R4, RZ, 0x4, !P2 ;  /* 0x00000004ff047807 */ /* 0x000fe20005000000 */
[----:B------:R-:W-:Y:S01]  /*8b20*/  USEL UR18, UR18, URZ, !UP1 ;  /* 0x000000ff12127287 */ /* 0x000fe2000c800000 */
[----:B------:R-:W-:-:S02]  /*8b30*/  IADD3 R6, P2, PT, R3, UR21, RZ ;  /* 0x0000001503067c10 */ /* 0x000fc4000ff5e0ff */
[----:B------:R-:W-:Y:S01]  /*8b40*/  SEL R4, R4, RZ, !P1 ;  /* 0x000000ff04047207 */ /* 0x000fe20004800000 */
[----:B------:R-:W-:Y:S01]  /*8b50*/  VIADD R19, R37, UR7 ;  /* 0x0000000725137c36 */ /* 0x000fe20008000000 */
[----:B------:R-:W-:Y:S01]  /*8b60*/  IADD3.X R7, PT, PT, R40, UR22, RZ, P2, !PT ;  /* 0x0000001628077c10 */ /* 0x000fe200097fe4ff */
[----:B------:R-:W-:Y:S01]  /*8b70*/  VIADD R21, R2, UR7 ;  /* 0x0000000702157c36 */ /* 0x000fe20008000000 */
[----:B------:R-:W-:Y:S01]  /*8b80*/  ISETP.NE.U32.AND P2, PT, R4, RZ, PT ;  /* 0x000000ff0400720c */ /* 0x000fe20003f45070 */
[----:B------:R-:W-:Y:S01]  /*8b90*/  USEL UR7, URZ, 0x1, !UP1 ;  /* 0x00000001ff077887 */ /* 0x000fe2000c800000 */
[----:B------:R-:W-:Y:S01]  /*8ba0*/  SEL R4, RZ, 0x4, !P4 ;  /* 0x00000004ff047807 */ /* 0x000fe20006000000 */
[----:B------:R-:W-:Y:S01]  /*8bb0*/  @!PT LDS RZ, [RZ] ;  /* 0x00000000fffff984 */ /* 0x000fe20000000800 */
[----:B------:R-:W-:Y:S01]  /*8bc0*/  @!PT LDS RZ, [RZ] ;  /* 0x00000000fffff984 */ /* 0x000fe20000000800 */
[----:B------:R-:W-:Y:S01]  /*8bd0*/  @!PT LDS RZ, [RZ] ;  /* 0x00000000fffff984 */ /* 0x000fe20000000800 */
[----:B------:R1:W-:Y:S01]  /*8be0*/  LDGSTS.E [R171+0xc000], desc[UR16][R6.64], P3 ;  /* 0x0c00000006ab7fae */ /* 0x0003e200099a1010 */
[----:B------:R-:W-:Y:S01]  /*8bf0*/  IADD3 R8, P3, PT, R169, UR21, RZ ;  /* 0x00000015a9087c10 */ /* 0x000fe2000ff7e0ff */
[----:B------:R-:W-:Y:S01]  /*8c00*/  ULOP3.LUT UR7, UR4, UR7, URZ, 0x3c, !UPT ;  /* 0x0000000704077292 */ /* 0x000fe2000f8e3cff */
[----:B------:R-:W-:-:S02]  /*8c10*/  SEL R4, R4, RZ, !P1 ;  /* 0x000000ff04047207 */ /* 0x000fc40004800000 */
[----:B------:R-:W-:Y:S02]  /*8c20*/  ISETP.GT.AND P4, PT, R43, 0x3, PT ;  /* 0x000000032b00780c */ /* 0x000fe40003f84270 */
[----:B------:R-:W-:Y:S02]  /*8c30*/  IADD3.X R9, PT, PT, R168, UR22, RZ, P3, !PT ;  /* 0x00000016a8097c10 */ /* 0x000fe40009ffe4ff */
[----:B------:R-:W-:Y:S02]  /*8c40*/  ISETP.NE.U32.AND P3, PT, R4, RZ, PT ;  /* 0x000000ff0400720c */ /* 0x000fe40003f65070 */
[----:B------:R-:W-:Y:S01]  /*8c50*/  SEL R5, RZ, 0x4, !P4 ;  /* 0x00000004ff057807 */ /* 0x000fe20006000000 */
[----:B------:R2:W-:Y:S01]  /*8c60*/  LDGSTS.E [R171+0xc004], desc[UR16][R8.64], P2 ;  /* 0x0c00400008ab7fae */ /* 0x0005e200091a1010 */
[----:B------:R-:W-:Y:S02]  /*8c70*/  IADD3 R4, P2, PT, R167, UR21, RZ ;  /* 0x00000015a7047c10 */ /* 0x000fe4000ff5e0ff */
[----:B------:R-:W-:-:S02]  /*8c80*/  SEL R10, R5, RZ, !P1 ;  /* 0x000000ff050a7207 */ /* 0x000fc40004800000 */
[----:B------:R-:W-:Y:S02]  /*8c90*/  ISETP.GT.AND P4, PT, R43, 0x4, PT ;  /* 0x000000042b00780c */ /* 0x000fe40003f84270 */
[----:B------:R-:W-:Y:S02]  /*8ca0*/  IADD3.X R5, PT, PT, R166, UR22, RZ, P2, !PT ;  /* 0x00000016a6057c10 */ /* 0x000fe400097fe4ff */
[----:B------:R-:W-:Y:S02]  /*8cb0*/  ISETP.NE.U32.AND P2, PT, R10, RZ, PT ;  /* 0x000000ff0a00720c */ /* 0x000fe40003f45070 */
[----:B-1----:R-:W-:Y:S01]  /*8cc0*/  SEL R7, RZ, 0x4, !P4 ;  /* 0x00000004ff077807 */ /* 0x002fe20006000000 */
[----:B------:R1:W-:Y:S01]  /*8cd0*/  LDGSTS.E [R171+0xc008], desc[UR16][R4.64], P3 ;  /* 0x0c00800004ab7fae */ /* 0x0003e200099a1010 */
[----:B------:R-:W-:Y:S02]  /*8ce0*/  IADD3 R6, P3, PT, R165, UR21, RZ ;  /* 0x00000015a5067c10 */ /* 0x000fe4000ff7e0ff */
[----:B------:R-:W-:-:S02]  /*8cf0*/  SEL R10, R7, RZ, !P1 ;  /* 0x000000ff070a7207 */ /* 0x000fc40004800000 */
[----:B------:R-:W-:Y:S02]  /*8d00*/  ISETP.GT.AND P4, PT, R43, 0x5, PT ;  /* 0x000000052b00780c */ /* 0x000fe40003f84270 */
[----:B------:R-:W-:Y:S02]  /*8d10*/  IADD3.X R7, PT, PT, R164, UR22, RZ, P3, !PT ;  /* 0x00000016a4077c10 */ /* 0x000fe40009ffe4ff */
[----:B------:R-:W-:Y:S02]  /*8d20*/  ISETP.NE.U32.AND P3, PT, R10, RZ, PT ;  /* 0x000000ff0a00720c */ /* 0x000fe40003f65070 */
[----:B--2---:R-:W-:Y:S01]  /*8d30*/  SEL R9, RZ, 0x4, !P4 ;  /* 0x00000004ff097807 */ /* 0x004fe20006000000 */
        /* <DEDUP_REMOVED lines=143> */
[----:B------:R-:W-:Y:S02]  /*9630*/  IADD3.X R7, PT, PT, R122, UR22, RZ, P2, !PT ;  /* 0x000000167a077c10 */ /* 0x000fe400097fe4ff */
[----:B------:R-:W-:Y:S02]  /*9640*/  ISETP.GT.AND P4, PT, R43, 0x1a, PT ;  /* 0x0000001a2b00780c */ /* 0x000fe40003f84270 */
[----:B------:R-:W-:Y:S01]  /*9650*/  ISETP.NE.U32.AND P2, PT, R10, RZ, PT ;  /* 0x000000ff0a00720c */ /* 0x000fe20003f45070 */
[----:B------:R3:W-:Y:S01]  /*9660*/  LDGSTS.E [R171+0xc060], desc[UR16][R6.64], P3 ;  /* 0x0c06000006ab7fae */ /* 0x0007e200099a1010 */
[----:B-1----:R-:W-:Y:S02]  /*9670*/  SEL R9, RZ, 0x4, !P4 ;  /* 0x00000004ff097807 */ /* 0x002fe40006000000 */
[----:B------:R-:W-:Y:S02]  /*9680*/  IADD3 R8, P3, PT, R121, UR21, RZ ;  /* 0x0000001579087c10 */ /* 0x000fe4000ff7e0ff */
[----:B------:R-:W-:-:S02]  /*9690*/  ISETP.GT.AND P4, PT, R43, 0x1b, PT ;  /* 0x0000001b2b00780c */ /* 0x000fc40003f84270 */
[----:B------:R-:W-:Y:S02]  /*96a0*/  SEL R10, R9, RZ, !P1 ;  /* 0x000000ff090a7207 */ /* 0x000fe40004800000 */
[----:B------:R-:W-:Y:S02]  /*96b0*/  IADD3.X R9, PT, PT, R120, UR22, RZ, P3, !PT ;  /* 0x0000001678097c10 */ /* 0x000fe40009ffe4ff */
[----:B--2---:R-:W-:Y:S02]  /*96c0*/  SEL R4, RZ, 0x4, !P4 ;  /* 0x00000004ff047807 */ /* 0x004fe40006000000 */
[----:B------:R-:W-:Y:S01]  /*96d0*/  ISETP.NE.U32.AND P3, PT, R10, RZ, PT ;  /* 0x000000ff0a00720c */ /* 0x000fe20003f65070 */
[----:B------:R1:W-:Y:S01]  /*96e0*/  LDGSTS.E [R171+0xc064], desc[UR16][R8.64], P2 ;  /* 0x0c06400008ab7fae */ /* 0x0003e200091a1010 */
[----:B------:R-:W-:Y:S02]  /*96f0*/  IADD3 R10, P4, PT, R119, UR21, RZ ;  /* 0x00000015770a7c10 */ /* 0x000fe4000ff9e0ff */
[----:B------:R-:W-:-:S02]  /*9700*/  SEL R4, R4, RZ, !P1 ;  /* 0x000000ff04047207 */ /* 0x000fc40004800000 */
[----:B------:R-:W-:Y:S02]  /*9710*/  ISETP.GT.AND P2, PT, R43, 0x1c, PT ;  /* 0x0000001c2b00780c */ /* 0x000fe40003f44270 */
[----:B------:R-:W-:Y:S02]  /*9720*/  IADD3.X R11, PT, PT, R118, UR22, RZ, P4, !PT ;  /* 0x00000016760b7c10 */ /* 0x000fe4000a7fe4ff */
[----:B------:R-:W-:Y:S02]  /*9730*/  ISETP.NE.U32.AND P4, PT, R4, RZ, PT ;  /* 0x000000ff0400720c */ /* 0x000fe40003f85070 */
[----:B------:R-:W-:Y:S01]  /*9740*/  SEL R4, RZ, 0x4, !P2 ;  /* 0x00000004ff047807 */ /* 0x000fe20005000000 */
[----:B------:R2:W-:Y:S01]  /*9750*/  LDGSTS.E [R171+0xc068], desc[UR16][R10.64], P3 ;  /* 0x0c0680000aab7fae */ /* 0x0005e200099a1010 */
[----:B---3--:R-:W-:Y:S02]  /*9760*/  IADD3 R6, P2, PT, R117, UR21, RZ ;  /* 0x0000001575067c10 */ /* 0x008fe4000ff5e0ff */
[----:B------:R-:W-:-:S02]  /*9770*/  SEL R4, R4, RZ, !P1 ;  /* 0x000000ff04047207 */ /* 0x000fc40004800000 */
[----:B------:R-:W-:Y:S02]  /*9780*/  IADD3.X R7, PT, PT, R116, UR22, RZ, P2, !PT ;  /* 0x0000001674077c10 */ /* 0x000fe400097fe4ff */
[----:B------:R-:W-:Y:S02]  /*9790*/  ISETP.NE.U32.AND P2, PT, R4, RZ, PT ;  /* 0x000000ff0400720c */ /* 0x000fe40003f45070 */
[----:B------:R-:W-:Y:S01]  /*97a0*/  IADD3 R4, P3, PT, R115, UR21, RZ ;  /* 0x0000001573047c10 */ /* 0x000fe2000ff7e0ff */
[----:B------:R3:W-:Y:S01]  /*97b0*/  LDGSTS.E [R171+0xc06c], desc[UR16][R6.64], P4 ;  /* 0x0c06c00006ab7fae */ /* 0x0007e2000a1a1010 */
[----:B------:R-:W-:Y:S02]  /*97c0*/  ISETP.GT.AND P4, PT, R43, 0x1d, PT ;  /* 0x0000001d2b00780c */ /* 0x000fe40003f84270 */
[----:B------:R-:W-:Y:S02]  /*97d0*/  IADD3.X R5, PT, PT, R114, UR22, RZ, P3, !PT ;  /* 0x0000001672057c10 */ /* 0x000fe40009ffe4ff */
[----:B------:R-:W-:-:S02]  /*97e0*/  SEL R12, RZ, 0x4, !P4 ;  /* 0x00000004ff0c7807 */ /* 0x000fc40006000000 */
[----:B-1----:R-:W-:Y:S02]  /*97f0*/  IADD3 R8, P3, PT, R113, UR21, RZ ;  /* 0x0000001571087c10 */ /* 0x002fe4000ff7e0ff */
[----:B------:R-:W-:Y:S01]  /*9800*/  SEL R12, R12, RZ, !P1 ;  /* 0x000000ff0c0c7207 */ /* 0x000fe20004800000 */
[----:B------:R1:W-:Y:S01]  /*9810*/  LDGSTS.E [R171+0xc070], desc[UR16][R4.64], P2 ;  /* 0x0c07000004ab7fae */ /* 0x0003e200091a1010 */
[C---:B------:R-:W-:Y:S02]  /*9820*/  ISETP.GT.AND P2, PT, R43.reuse, 0x1e, PT ;  /* 0x0000001e2b00780c */ /* 0x040fe40003f44270 */
[----:B------:R-:W-:Y:S02]  /*9830*/  IADD3.X R9, PT, PT, R112, UR22, RZ, P3, !PT ;  /* 0x0000001670097c10 */ /* 0x000fe40009ffe4ff */
[----:B------:R-:W-:Y:S02]  /*9840*/  SEL R13, RZ, 0x4, !P2 ;  /* 0x00000004ff0d7807 */ /* 0x000fe40005000000 */
[----:B------:R-:W-:-:S02]  /*9850*/  ISETP.GT.AND P2, PT, R43, 0x1f, PT ;  /* 0x0000001f2b00780c */ /* 0x000fc40003f44270 */
[----:B------:R-:W-:Y:S02]  /*9860*/  ISETP.NE.U32.AND P4, PT, R12, RZ, PT ;  /* 0x000000ff0c00720c */ /* 0x000fe40003f85070 */
[----:B--2---:R-:W-:Y:S02]  /*9870*/  IADD3 R10, P3, PT, R111, UR21, RZ ;  /* 0x000000156f0a7c10 */ /* 0x004fe4000ff7e0ff */
[----:B------:R-:W-:Y:S02]  /*9880*/  SEL R13, R13, RZ, !P1 ;  /* 0x000000ff0d0d7207 */ /* 0x000fe40004800000 */
[----:B---3--:R-:W-:Y:S02]  /*9890*/  SEL R6, RZ, 0x4, !P2 ;  /* 0x00000004ff067807 */ /* 0x008fe40005000000 */
[----:B------:R-:W-:Y:S02]  /*98a0*/  IADD3.X R11, PT, PT, R110, UR22, RZ, P3, !PT ;  /* 0x000000166e0b7c10 */ /* 0x000fe40009ffe4ff */
[----:B------:R-:W-:Y:S01]  /*98b0*/  ISETP.GE.AND P2, PT, R36, R43, PT ;  /* 0x0000002b2400720c */ /* 0x000fe20003f46270 */
[----:B------:R-:W-:Y:S01]  /*98c0*/  VIADD R43, R43, 0xffffffe0 ;  /* 0xffffffe02b2b7836 */ /* 0x000fe20000000000 */
[----:B------:R-:W-:Y:S01]  /*98d0*/  ISETP.NE.U32.AND P3, PT, R13, RZ, PT ;  /* 0x000000ff0d00720c */ /* 0x000fe20003f65070 */
[----:B------:R2:W-:Y:S01]  /*98e0*/  LDGSTS.E [R171+0xc074], desc[UR16][R8.64], P4 ;  /* 0x0c07400008ab7fae */ /* 0x0005e2000a1a1010 */
[----:B------:R-:W-:-:S02]  /*98f0*/  SEL R6, R6, RZ, !P1 ;  /* 0x000000ff06067207 */ /* 0x000fc40004800000 */
[----:B-1----:R-:W-:Y:S02]  /*9900*/  SEL R4, RZ, 0x4, P2 ;  /* 0x00000004ff047807 */ /* 0x002fe40001000000 */
[----:B------:R-:W-:Y:S02]  /*9910*/  ISETP.NE.U32.AND P2, PT, R6, RZ, PT ;  /* 0x000000ff0600720c */ /* 0x000fe40003f45070 */
[----:B------:R-:W-:Y:S01]  /*9920*/  IADD3 R12, P4, PT, R109, UR21, RZ ;  /* 0x000000156d0c7c10 */ /* 0x000fe2000ff9e0ff */
[----:B------:R-:W-:Y:S01]  /*9930*/  UIADD3 UR21, UP3, UPT, UR21, UR19, URZ ;  /* 0x0000001315157290 */ /* 0x000fe2000ff7e0ff */
[----:B------:R-:W-:Y:S02]  /*9940*/  SEL R4, R4, RZ, !P1 ;  /* 0x000000ff04047207 */ /* 0x000fe40004800000 */
[----:B------:R-:W-:Y:S01]  /*9950*/  IADD3.X R13, PT, PT, R108, UR22, RZ, P4, !PT ;  /* 0x000000166c0d7c10 */ /* 0x000fe2000a7fe4ff */
[----:B------:R1:W-:Y:S01]  /*9960*/  LDGSTS.E [R171+0xc078], desc[UR16][R10.64], P3 ;  /* 0x0c0780000aab7fae */ /* 0x0003e200099a1010 */
[----:B------:R-:W-:Y:S01]  /*9970*/  ISETP.NE.U32.AND P1, PT, R4, RZ, PT ;  /* 0x000000ff0400720c */ /* 0x000fe20003f25070 */
[----:B------:R-:W-:Y:S01]  /*9980*/  UIADD3.X UR22, UPT, UPT, UR22, UR62, URZ, UP3, !UPT ;  /* 0x0000003e16167290 */ /* 0x000fe20009ffe4ff */
[----:B------:R-:W-:-:S02]  /*9990*/  IADD3 R4, P3, PT, R107, UR23, RZ ;  /* 0x000000176b047c10 */ /* 0x000fc4000ff7e0ff */
[----:B------:R-:W-:Y:S01]  /*99a0*/  IADD3 R6, P4, PT, R103, UR23, RZ ;  /* 0x0000001767067c10 */ /* 0x000fe2000ff9e0ff */
[----:B------:R3:W-:Y:S01]  /*99b0*/  LDGSTS.E [R171+0xc07c], desc[UR16][R12.64], P2 ;  /* 0x0c07c0000cab7fae */ /* 0x0007e200091a1010 */
[----:B------:R-:W-:Y:S02]  /*99c0*/  IADD3.X R5, PT, PT, R106, UR24, RZ, P3, !PT ;  /* 0x000000186a057c10 */ /* 0x000fe40009ffe4ff */
[----:B--2---:R-:W-:Y:S01]  /*99d0*/  IADD3 R8, P2, PT, R99, UR23, RZ ;  /* 0x0000001763087c10 */ /* 0x004fe2000ff5e0ff */
[----:B------:R-:W0:Y:S01]  /*99e0*/  LDGDEPBAR ;  /* 0x00000000000079af */ /* 0x000e220000000000 */
[----:B------:R-:W-:Y:S02]  /*99f0*/  IADD3.X R7, PT, PT, R102, UR24, RZ, P4, !PT ;  /* 0x0000001866077c10 */ /* 0x000fe4000a7fe4ff */
[----:B-1----:R-:W-:Y:S01]  /*9a00*/  IADD3 R10, P3, PT, R95, UR23, RZ ;  /* 0x000000175f0a7c10 */ /* 0x002fe2000ff7e0ff */
[----:B------:R1:W-:Y:S01]  /*9a10*/  LDGSTS.E [R19], desc[UR16][R4.64], P1 ;  /* 0x0000000004137fae */ /* 0x0003e200089a1010 */
[----:B------:R-:W-:-:S02]  /*9a20*/  IADD3.X R9, PT, PT, R98, UR24, RZ, P2, !PT ;  /* 0x0000001862097c10 */ /* 0x000fc400097fe4ff */
[----:B------:R-:W-:Y:S01]  /*9a30*/  IADD3 R16, P2, PT, R91, UR23, RZ ;  /* 0x000000175b107c10 */ /* 0x000fe2000ff5e0ff */
[----:B------:R2:W-:Y:S01]  /*9a40*/  LDGSTS.E [R19+0x400], desc[UR16][R6.64], P1 ;  /* 0x0040000006137fae */ /* 0x0005e200089a1010 */
[----:B------:R-:W-:Y:S02]  /*9a50*/  IADD3.X R11, PT, PT, R94, UR24, RZ, P3, !PT ;  /* 0x000000185e0b7c10 */ /* 0x000fe40009ffe4ff */
[----:B------:R-:W-:Y:S01]  /*9a60*/  IADD3 R14, P3, PT, R87, UR23, RZ ;  /* 0x00000017570e7c10 */ /* 0x000fe2000ff7e0ff */
[----:B------:R4:W-:Y:S01]  /*9a70*/  LDGSTS.E [R19+0x800], desc[UR16][R8.64], P1 ;  /* 0x0080000008137fae */ /* 0x0009e200089a1010 */
[----:B------:R-:W-:Y:S02]  /*9a80*/  IADD3.X R17, PT, PT, R90, UR24, RZ, P2, !PT ;  /* 0x000000185a117c10 */ /* 0x000fe400097fe4ff */
[----:B---3--:R-:W-:Y:S01]  /*9a90*/  IADD3 R12, P2, PT, R83, UR23, RZ ;  /* 0x00000017530c7c10 */ /* 0x008fe2000ff5e0ff */
[----:B------:R3:W-:Y:S01]  /*9aa0*/  LDGSTS.E [R19+0xc00], desc[UR16][R10.64], P1 ;  /* 0x00c000000a137fae */ /* 0x0007e200089a1010 */
[----:B------:R-:W-:-:S02]  /*9ab0*/  IADD3.X R15, PT, PT, R86, UR24, RZ, P3, !PT ;  /* 0x00000018560f7c10 */ /* 0x000fc40009ffe4ff */
[----:B-1----:R-:W-:Y:S01]  /*9ac0*/  IADD3 R4, P3, PT, R79, UR23, RZ ;  /* 0x000000174f047c10 */ /* 0x002fe2000ff7e0ff */
[----:B------:R1:W-:Y:S01]  /*9ad0*/  LDGSTS.E [R19+0x1000], desc[UR16][R16.64], P1 ;  /* 0x0100000010137fae */ /* 0x0003e200089a1010 */
[----:B------:R-:W-:Y:S02]  /*9ae0*/  IADD3.X R13, PT, PT, R82, UR24, RZ, P2, !PT ;  /* 0x00000018520d7c10 */ /* 0x000fe400097fe4ff */
[----:B--2---:R-:W-:Y:S01]  /*9af0*/  IADD3 R6, P2, PT, R75, UR23, RZ ;  /* 0x000000174b067c10 */ /* 0x004fe2000ff5e0ff */
[----:B------:R2:W-:Y:S01]  /*9b00*/  LDGSTS.E [R19+0x1400], desc[UR16][R14.64], P1 ;  /* 0x014000000e137fae */ /* 0x0005e200089a1010 */
[----:B------:R-:W-:Y:S02]  /*9b10*/  IADD3.X R5, PT, PT, R78, UR24, RZ, P3, !PT ;  /* 0x000000184e057c10 */ /* 0x000fe40009ffe4ff */
[----:B----4-:R-:W-:Y:S01]  /*9b20*/  IADD3 R8, P3, PT, R71, UR23, RZ ;  /* 0x0000001747087c10 */ /* 0x010fe2000ff7e0ff */
[----:B------:R4:W-:Y:S01]  /*9b30*/  LDGSTS.E [R19+0x1800], desc[UR16][R12.64], P1 ;  /* 0x018000000c137fae */ /* 0x0009e200089a1010 */
[----:B------:R-:W-:-:S02]  /*9b40*/  IADD3.X R7, PT, PT, R74, UR24, RZ, P2, !PT ;  /* 0x000000184a077c10 */ /* 0x000fc400097fe4ff */
[----:B---3--:R-:W-:Y:S01]  /*9b50*/  IADD3 R10, P2, PT, R67, UR23, RZ ;  /* 0x00000017430a7c10 */ /* 0x008fe2000ff5e0ff */
[----:B------:R3:W-:Y:S01]  /*9b60*/  LDGSTS.E [R19+0x1c00], desc[UR16][R4.64], P1 ;  /* 0x01c0000004137fae */ /* 0x0007e200089a1010 */
[----:B------:R-:W-:Y:S02]  /*9b70*/  IADD3.X R9, PT, PT, R70, UR24, RZ, P3, !PT ;  /* 0x0000001846097c10 */ /* 0x000fe40009ffe4ff */
[----:B-1----:R-:W-:Y:S01]  /*9b80*/  IADD3 R16, P3, PT, R63, UR23, RZ ;  /* 0x000000173f107c10 */ /* 0x002fe2000ff7e0ff */
[----:B------:R1:W-:Y:S01]  /*9b90*/  LDGSTS.E [R19+0x2000], desc[UR16][R6.64], P1 ;  /* 0x0200000006137fae */ /* 0x0003e200089a1010 */
[----:B------:R-:W-:Y:S02]  /*9ba0*/  IADD3.X R11, PT, PT, R66, UR24, RZ, P2, !PT ;  /* 0x00000018420b7c10 */ /* 0x000fe400097fe4ff */
[----:B--2---:R-:W-:Y:S01]  /*9bb0*/  IADD3 R14, P2, PT, R59, UR23, RZ ;  /* 0x000000173b0e7c10 */ /* 0x004fe2000ff5e0ff */
[----:B------:R2:W-:Y:S01]  /*9bc0*/  LDGSTS.E [R19+0x2400], desc[UR16][R8.64], P1 ;  /* 0x0240000008137fae */ /* 0x0005e200089a1010 */
[----:B------:R-:W-:-:S02]  /*9bd0*/  IADD3.X R17, PT, PT, R62, UR24, RZ, P3, !PT ;  /* 0x000000183e117c10 */ /* 0x000fc40009ffe4ff */
[----:B----4-:R-:W-:Y:S01]  /*9be0*/  IADD3 R12, P3, PT, R55, UR23, RZ ;  /* 0x00000017370c7c10 */ /* 0x010fe2000ff7e0ff */
[----:B------:R4:W-:Y:S01]  /*9bf0*/  LDGSTS.E [R19+0x2800], desc[UR16][R10.64], P1 ;  /* 0x028000000a137fae */ /* 0x0009e200089a1010 */
[----:B------:R-:W-:Y:S02]  /*9c00*/  IADD3.X R15, PT, PT, R58, UR24, RZ, P2, !PT ;  /* 0x000000183a0f7c10 */ /* 0x000fe400097fe4ff */
[----:B---3--:R-:W-:Y:S01]  /*9c10*/  IADD3 R4, P2, PT, R51, UR23, RZ ;  /* 0x0000001733047c10 */ /* 0x008fe2000ff5e0ff */
[----:B------:R3:W-:Y:S01]  /*9c20*/  LDGSTS.E [R19+0x2c00], desc[UR16][R16.64], P1 ;  /* 0x02c0000010137fae */ /* 0x0007e200089a1010 */
[----:B------:R-:W-:Y:S02]  /*9c30*/  IADD3.X R13, PT, PT, R54, UR24, RZ, P3, !PT ;  /* 0x00000018360d7c10 */ /* 0x000fe40009ffe4ff */
[----:B-1----:R-:W-:Y:S01]  /*9c40*/  IADD3 R6, P3, PT, R47, UR23, RZ ;  /* 0x000000172f067c10 */ /* 0x002fe2000ff7e0ff */
[----:B------:R1:W-:Y:S01]  /*9c50*/  LDGSTS.E [R19+0x3000], desc[UR16][R14.64], P1 ;  /* 0x030000000e137fae */ /* 0x0003e200089a1010 */
[----:B------:R-:W-:-:S02]  /*9c60*/  IADD3.X R5, PT, PT, R50, UR24, RZ, P2, !PT ;  /* 0x0000001832057c10 */ /* 0x000fc400097fe4ff */
[----:B--2---:R-:W-:Y:S01]  /*9c70*/  IADD3 R8, P2, PT, R105, UR23, RZ ;  /* 0x0000001769087c10 */ /* 0x004fe2000ff5e0ff */
[----:B------:R2:W-:Y:S01]  /*9c80*/  LDGSTS.E [R19+0x3400], desc[UR16][R12.64], P1 ;  /* 0x034000000c137fae */ /* 0x0005e200089a1010 */
[----:B------:R-:W-:Y:S02]  /*9c90*/  IADD3.X R7, PT, PT, R46, UR24, RZ, P3, !PT ;  /* 0x000000182e077c10 */ /* 0x000fe40009ffe4ff */
[----:B----4-:R-:W-:Y:S01]  /*9ca0*/  IADD3 R10, P3, PT, R101, UR23, RZ ;  /* 0x00000017650a7c10 */ /* 0x010fe2000ff7e0ff */
        /* <DEDUP_REMOVED lines=31> */
[----:B--2---:R-:W-:-:S02]  /*9ea0*/  IADD3 R4, P4, PT, R57, UR23, RZ ;  /* 0x0000001739047c10 */ /* 0x004fc4000ff9e0ff */
[----:B------:R-:W-:Y:S01]  /*9eb0*/  IADD3.X R15, PT, PT, R64, UR24, RZ, P2, !PT ;  /* 0x00000018400f7c10 */ /* 0x000fe200097fe4ff */
[----:B------:R-:W-:Y:S01]  /*9ec0*/  LDGSTS.E [R21+0x2600], desc[UR16][R16.64], P1 ;  /* 0x0260000010157fae */ /* 0x000fe200089a1010 */
[----:B------:R-:W-:Y:S02]  /*9ed0*/  IADD3.X R13, PT, PT, R60, UR24, RZ, P3, !PT ;  /* 0x000000183c0d7c10 */ /* 0x000fe40009ffe4ff */
[----:B----4-:R-:W-:Y:S01]  /*9ee0*/  IADD3 R6, P2, PT, R53, UR23, RZ ;  /* 0x0000001735067c10 */ /* 0x010fe2000ff5e0ff */
[----:B------:R-:W-:Y:S01]  /*9ef0*/  LDGSTS.E [R21+0x2a00], desc[UR16][R14.64], P1 ;  /* 0x02a000000e157fae */ /* 0x000fe200089a1010 */
[----:B------:R-:W-:Y:S02]  /*9f00*/  IADD3.X R5, PT, PT, R56, UR24, RZ, P4, !PT ;  /* 0x0000001838057c10 */ /* 0x000fe4000a7fe4ff */
[----:B---3--:R-:W-:Y:S01]  /*9f10*/  IADD3 R8, P3, PT, R49, UR23, RZ ;  /* 0x0000001731087c10 */ /* 0x008fe2000ff7e0ff */
[----:B------:R-:W-:Y:S01]  /*9f20*/  LDGSTS.E [R21+0x2e00], desc[UR16][R12.64], P1 ;  /* 0x02e000000c157fae */ /* 0x000fe200089a1010 */
[----:B-1----:R-:W-:Y:S01]  /*9f30*/  IADD3 R10, P4, PT, R45, UR23, RZ ;  /* 0x000000172d0a7c10 */ /* 0x002fe2000ff9e0ff */
[----:B------:R-:W-:Y:S01]  /*9f40*/  UIADD3 UR23, UP2, UPT, UR23, UR63, URZ ;  /* 0x0000003f17177290 */ /* 0x000fe2000ff5e0ff */
[----:B------:R-:W-:Y:S01]  /*9f50*/  IADD3.X R7, PT, PT, R52, UR24, RZ, P2, !PT ;  /* 0x0000001834077c10 */ /* 0x000fe200097fe4ff */
[----:B------:R1:W-:Y:S01]  /*9f60*/  LDGSTS.E [R21+0x3200], desc[UR16][R4.64], P1 ;  /* 0x0320000004157fae */ /* 0x0003e200089a1010 */
[----:B------:R-:W-:-:S02]  /*9f70*/  IADD3.X R9, PT, PT, R48, UR24, RZ, P3, !PT ;  /* 0x0000001830097c10 */ /* 0x000fc40009ffe4ff */
[----:B------:R-:W-:Y:S01]  /*9f80*/  IADD3.X R11, PT, PT, R44, UR24, RZ, P4, !PT ;  /* 0x000000182c0b7c10 */ /* 0x000fe2000a7fe4ff */
[----:B------:R2:W-:Y:S01]  /*9f90*/  LDGSTS.E [R21+0x3600], desc[UR16][R6.64], P1 ;  /* 0x0360000006157fae */ /* 0x0005e200089a1010 */
[----:B------:R-:W-:-:S03]  /*9fa0*/  UIADD3.X UR24, UPT, UPT, UR24, UR64, URZ, UP2, !UPT ;  /* 0x0000004018187290 */ /* 0x000fc600097fe4ff */
[----:B------:R2:W-:Y:S04]  /*9fb0*/  LDGSTS.E [R21+0x3a00], desc[UR16][R8.64], P1 ;  /* 0x03a0000008157fae */ /* 0x0005e800089a1010 */
[----:B------:R2:W-:Y:S01]  /*9fc0*/  LDGSTS.E [R21+0x3e00], desc[UR16][R10.64], P1 ;  /* 0x03e000000a157fae */ /* 0x0005e200089a1010 */
[----:B------:R-:W-:Y:S01]  /*9fd0*/  ISETP.NE.U32.AND P1, PT, R41, R170, PT ;  /* 0x000000aa2900720c */ /* 0x000fe20003f25070 */
[----:B-1----:R-:W-:Y:S02]  /*9fe0*/  IMAD.U32 R4, RZ, RZ, UR4 ;  /* 0x00000004ff047e24 */ /* 0x002fe4000f8e00ff */
[----:B------:R-:W0:Y:S10]  /*9ff0*/  LDGDEPBAR ;  /* 0x00000000000079af */ /* 0x000e340000000000 */
[----:B--2---:R-:W-:Y:S05]  /*a000*/  @P1 BRA `(.L_x_11) ;  /* 0xffffffe400981947 */ /* 0x004fea000383ffff */
.L_x_8:
[----:B------:R-:W2:Y:S01]  /*a010*/  LDCU UR5, c[0x0][0x3b8] ;  /* 0x00007700ff0577ac */ /* 0x000ea20008000800 */
[C---:B------:R-:W-:Y:S02]  /*a020*/  VIADD R3, R0.reuse, 0x3 ;  /* 0x0000000300037836 */ /* 0x040fe40000000000 */
[C---:B-1----:R-:W-:Y:S01]  /*a030*/  VIADD R10, R0.reuse, 0x1 ;  /* 0x00000001000a7836 */ /* 0x042fe20000000000 */
[----:B------:R-:W1:Y:S01]  /*a040*/  LDCU.128 UR20, c[0x0][0x390] ;  /* 0x00007200ff1477ac */ /* 0x000e620008000c00 */
[C---:B------:R-:W-:Y:S02]  /*a050*/  VIADD R9, R0.reuse, 0x2 ;  /* 0x0000000200097836 */ /* 0x040fe40000000000 */
[C---:B------:R-:W-:Y:S01]  /*a060*/  VIADD R196, R0.reuse, 0x4 ;  /* 0x0000000400c47836 */ /* 0x040fe20000000000 */
[----:B------:R-:W3:Y:S01]  /*a070*/  LDCU UR6, c[0x0][0x3b4] ;  /* 0x00007680ff0677ac */ /* 0x000ee20008000800 */
[----:B--2---:R-:W-:-:S04]  /*a080*/  IMAD R4, R0, UR5, RZ ;  /* 0x0000000500047c24 */ /* 0x004fc8000f8e02ff */
[----:B------:R-:W-:Y:S01]  /*a090*/  VIADD R5, R4, UR5 ;  /* 0x0000000504057c36 */ /* 0x000fe20008000000 */
[----:B-1----:R-:W-:-:S03]  /*a0a0*/  ISETP.GE.AND P1, PT, R38, UR22, PT ;  /* 0x0000001626007c0c */ /* 0x002fc6000bf26270 */
[----:B------:R-:W-:Y:S01]  /*a0b0*/  VIADD R6, R5, UR5 ;  /* 0x0000000505067c36 */ /* 0x000fe20008000000 */
[----:B------:R-:W-:Y:S01]  /*a0c0*/  ISETP.LT.AND P4, PT, R3, UR23, !P1 ;  /* 0x0000001703007c0c */ /* 0x000fe2000cf81270 */
[----:B---3--:R-:W-:Y:S01]  /*a0d0*/  IMAD R2, R38, UR6, RZ ;  /* 0x0000000626027c24 */ /* 0x008fe2000f8e02ff */
[----:B------:R-:W-:Y:S01]  /*a0e0*/  ISETP.LT.AND P2, PT, R10, UR23, !P1 ;  /* 0x000000170a007c0c */ /* 0x000fe2000cf41270 */
[----:B------:R-:W-:Y:S01]  /*a0f0*/  VIADD R7, R6, UR5 ;  /* 0x0000000506077c36 */ /* 0x000fe20008000000 */
[----:B------:R-:W-:Y:S02]  /*a100*/  ISETP.LT.AND P3, PT, R9, UR23, !P1 ;  /* 0x0000001709007c0c */ /* 0x000fe4000cf61270 */
[----:B------:R-:W-:Y:S01]  /*a110*/  LEA R3, P5, R2, UR20, 0x2 ;  /* 0x0000001402037c11 */ /* 0x000fe2000f8a10ff */
[----:B------:R-:W-:-:S04]  /*a120*/  VIADD R8, R7, UR5 ;  /* 0x0000000507087c36 */ /* 0x000fc80008000000 */
[----:B------:R-:W-:-:S04]  /*a130*/  VIADD R142, R8, UR5 ;  /* 0x00000005088e7c36 */ /* 0x000fc80008000000 */
[----:B------:R-:W-:-:S04]  /*a140*/  VIADD R143, R142, UR5 ;  /* 0x000000058e8f7c36 */ /* 0x000fc80008000000 */
[----:B------:R-:W-:-:S04]  /*a150*/  VIADD R144, R143, UR5 ;  /* 0x000000058f907c36 */ /* 0x000fc80008000000 */
[----:B------:R-:W-:Y:S01]  /*a160*/  VIADD R145, R144, UR5 ;  /* 0x0000000590917c36 */ /* 0x000fe20008000000 */
[----:B------:R-:W-:Y:S06]  /*a170*/  @!P6 BRA `(.L_x_12) ;  /* 0x000000000010e947 */ /* 0x000fec0003800000 */
[----:B------:R-:W-:-:S06]  /*a180*/  USHF.L.U32 UR4, UR4, 0x1f, URZ ;  /* 0x0000001f04047899 */ /* 0x000fcc00080006ff */
[----:B------:R-:W-:-:S04]  /*a190*/  IMAD.U32 R9, RZ, RZ, UR4 ;  /* 0x00000004ff097e24 */ /* 0x000fc8000f8e00ff */
[----:B------:R-:W1:Y:S02]  /*a1a0*/  SYNCS.PHASECHK.TRANS64.TRYWAIT P6, [UR14], R9 ;  /* 0x00000009ff0075a7 */ /* 0x000e6400080c110e */
[----:B-1----:R-:W-:Y:S05]  /*a1b0*/  @!P6 BRA `(.L_x_13) ;  /* 0x000000380050e947 */ /* 0x002fea0003800000 */
.L_x_12:
[----:B------:R-:W-:Y:S01]  /*a1c0*/  VIADD R146, R145, UR5 ;  /* 0x0000000591927c36 */ /* 0x000fe20008000000 */
[----:B------:R-:W-:Y:S01]  /*a1d0*/  LEA.HI.X.SX32 R2, R2, UR21, 0x2, P5 ;  /* 0x0000001502027c11 */ /* 0x000fe2000a8f16ff */
[----:B------:R-:W-:-:S04]  /*a1e0*/  DEPBAR.LE SB0, 0x0 ;  /* 0x000080000000791a */ /* 0x000fc80000000000 */
[----:B------:R-:W-:Y:S01]  /*a1f0*/  VIADD R147, R146, UR5 ;  /* 0x0000000592937c36 */ /* 0x000fe20008000000 */
[CC--:B------:R-:W-:Y:S01]  /*a200*/  LEA R132, P6, R4.reuse, R3.reuse, 0x2 ;  /* 0x0000000304847211 */ /* 0x0c0fe200078c10ff */
[----:B------:R-:W-:Y:S01]  /*a210*/  BAR.SYNC.DEFER_BLOCKING 0x0 ;  /* 0x0000000000007b1d */ /* 0x000fe20000010000 */
[-C--:B------:R-:W-:Y:S01]  /*a220*/  LEA R134, P5, R5, R3.reuse, 0x2 ;  /* 0x0000000305867211 */ /* 0x080fe200078a10ff */
[----:B------:R-:W-:Y:S01]  /*a230*/  VIADD R148, R147, UR5 ;  /* 0x0000000593947c36 */ /* 0x000fe20008000000 */
[-C--:B------:R-:W-:Y:S01]  /*a240*/  LEA.HI.X.SX32 R133, R4, R2.reuse, 0x2, P6 ;  /* 0x0000000204857211 */ /* 0x080fe200030f16ff */
[----:B------:R-:W-:Y:S01]  /*a250*/  VIADD R195, R0, 0x5 ;  /* 0x0000000500c37836 */ /* 0x000fe20000000000 */
[-C--:B------:R-:W-:Y:S01]  /*a260*/  LEA R136, P6, R6, R3.reuse, 0x2 ;  /* 0x0000000306887211 */ /* 0x080fe200078c10ff */
[----:B------:R-:W-:Y:S01]  /*a270*/  VIADD R149, R148, UR5 ;  /* 0x0000000594957c36 */ /* 0x000fe20008000000 */
[-C--:B------:R-:W-:Y:S01]  /*a280*/  LEA.HI.X.SX32 R135, R5, R2.reuse, 0x2, P5 ;  /* 0x0000000205877211 */ /* 0x080fe200028f16ff */
[----:B------:R-:W1:Y:S01]  /*a290*/  LDCU UR4, c[0x0][0x39c] ;  /* 0x00007380ff0477ac */ /* 0x000e620008000800 */
[-C--:B------:R-:W-:Y:S01]  /*a2a0*/  LEA R138, P5, R7, R3.reuse, 0x2 ;  /* 0x00000003078a7211 */ /* 0x080fe200078a10ff */
[----:B------:R-:W-:Y:S01]  /*a2b0*/  VIADD R150, R149, UR5 ;  /* 0x0000000595967c36 */ /* 0x000fe20008000000 */
[-C--:B------:R-:W-:Y:S01]  /*a2c0*/  LEA.HI.X.SX32 R137, R6, R2.reuse, 0x2, P6 ;  /* 0x0000000206897211 */ /* 0x080fe200030f16ff */
[----:B------:R-:W2:Y:S01]  /*a2d0*/  LDCU UR6, c[0x0][0x39c] ;  /* 0x00007380ff0677ac */ /* 0x000ea20008000800 */
[-C--:B------:R-:W-:Y:S01]  /*a2e0*/  LEA R140, P6, R8, R3.reuse, 0x2 ;  /* 0x00000003088c7211 */ /* 0x080fe200078c10ff */
[----:B------:R-:W-:Y:S01]  /*a2f0*/  VIADD R151, R150, UR5 ;  /* 0x0000000596977c36 */ /* 0x000fe20008000000 */
[-C--:B------:R-:W-:Y:S01]  /*a300*/  LEA.HI.X.SX32 R139, R7, R2.reuse, 0x2, P5 ;  /* 0x00000002078b7211 */ /* 0x080fe200028f16ff */
[----:B------:R-:W3:Y:S01]  /*a310*/  LDCU UR7, c[0x0][0x39c] ;  /* 0x00007380ff0777ac */ /* 0x000ee20008000800 */
[-C--:B------:R-:W-:Y:S01]  /*a320*/  LEA R192, P5, R142, R3.reuse, 0x2 ;  /* 0x000000038ec07211 */ /* 0x080fe200078a10ff */
[----:B------:R-:W-:Y:S01]  /*a330*/  VIADD R152, R151, UR5 ;  /* 0x0000000597987c36 */ /* 0x000fe20008000000 */
[----:B------:R-:W-:Y:S01]  /*a340*/  LEA.HI.X.SX32 R141, R8, R2, 0x2, P6 ;  /* 0x00000002088d7211 */ /* 0x000fe200030f16ff */
[----:B------:R-:W4:Y:S01]  /*a350*/  LDCU UR8, c[0x0][0x39c] ;  /* 0x00007380ff0877ac */ /* 0x000f220008000800 */
[----:B------:R-:W-:-:S02]  /*a360*/  LEA R190, P6, R143, R3, 0x2 ;  /* 0x000000038fbe7211 */ /* 0x000fc400078c10ff */
[-C--:B------:R-:W-:Y:S01]  /*a370*/  LEA.HI.X.SX32 R193, R142, R2.reuse, 0x2, P5 ;  /* 0x000000028ec17211 */ /* 0x080fe200028f16ff */
[----:B------:R-:W-:Y:S01]  /*a380*/  VIADD R142, R152, UR5 ;  /* 0x00000005988e7c36 */ /* 0x000fe20008000000 */
[-C--:B------:R-:W-:Y:S01]  /*a390*/  LEA R186, P5, R144, R3.reuse, 0x2 ;  /* 0x0000000390ba7211 */ /* 0x080fe200078a10ff */
[----:B------:R-:W5:Y:S01]  /*a3a0*/  @!P0 SYNCS.CCTL.IV [UR10+0x14000] ;  /* 0x01400000ff0089b1 */ /* 0x000f62000800000a */
[-C--:B------:R-:W-:Y:S01]  /*a3b0*/  LEA.HI.X.SX32 R191, R143, R2.reuse, 0x2, P6 ;  /* 0x000000028fbf7211 */ /* 0x080fe200030f16ff */
[----:B------:R-:W-:Y:S01]  /*a3c0*/  VIADD R143, R142, UR5 ;  /* 0x000000058e8f7c36 */ /* 0x000fe20008000000 */
[----:B-----5:R-:W-:Y:S01]  /*a3d0*/  BAR.SYNC.DEFER_BLOCKING 0x0 ;  /* 0x0000000000007b1d */ /* 0x020fe20000010000 */
[-C--:B------:R-:W-:Y:S02]  /*a3e0*/  LEA R188, P6, R145, R3.reuse, 0x2 ;  /* 0x0000000391bc7211 */ /* 0x080fe400078c10ff */
[-C--:B------:R-:W-:Y:S01]  /*a3f0*/  LEA.HI.X.SX32 R187, R144, R2.reuse, 0x2, P5 ;  /* 0x0000000290bb7211 */ /* 0x080fe200028f16ff */
[----:B------:R-:W-:Y:S01]  /*a400*/  VIADD R144, R143, UR5 ;  /* 0x000000058f907c36 */ /* 0x000fe20008000000 */
[-C--:B------:R-:W-:Y:S01]  /*a410*/  LEA R184, P5, R146, R3.reuse, 0x2 ;  /* 0x0000000392b87211 */ /* 0x080fe200078a10ff */
[----:B------:R-:W5:Y:S01]  /*a420*/  LDCU UR9, c[0x0][0x39c] ;  /* 0x00007380ff0977ac */ /* 0x000f620008000800 */
[-C--:B------:R-:W-:Y:S01]  /*a430*/  LEA.HI.X.SX32 R189, R145, R2.reuse, 0x2, P6 ;  /* 0x0000000291bd7211 */ /* 0x080fe200030f16ff */
[----:B------:R-:W-:Y:S01]  /*a440*/  VIADD R145, R144, UR5 ;  /* 0x0000000590917c36 */ /* 0x000fe20008000000 */
[-C--:B------:R-:W-:Y:S01]  /*a450*/  LEA R182, P6, R147, R3.reuse, 0x2 ;  /* 0x0000000393b67211 */ /* 0x080fe200078c10ff */
[----:B------:R-:W1:Y:S01]  /*a460*/  LDTM.x128 R4, tmem[UR11] ;  /* 0x0000000b000479ee */ /* 0x000e6200083c0000 */
[----:B------:R-:W-:Y:S01]  /*a470*/  LEA.HI.X.SX32 R185, R146, R2, 0x2, P5 ;  /* 0x0000000292b97211 */ /* 0x000fe200028f16ff */
[----:B------:R-:W-:Y:S01]  /*a480*/  VIADD R146, R145, UR5 ;  /* 0x0000000591927c36 */ /* 0x000fe20008000000 */
[----:B------:R-:W-:-:S02]  /*a490*/  LEA R180, P5, R148, R3, 0x2 ;  /* 0x0000000394b47211 */ /* 0x000fc400078a10ff */
[-C--:B------:R-:W-:Y:S01]  /*a4a0*/  LEA.HI.X.SX32 R183, R147, R2.reuse, 0x2, P6 ;  /* 0x0000000293b77211 */ /* 0x080fe200030f16ff */
[----:B------:R-:W-:Y:S01]  /*a4b0*/  VIADD R147, R146, UR5 ;  /* 0x0000000592937c36 */ /* 0x000fe20008000000 */
[-C--:B------:R-:W-:Y:S02]  /*a4c0*/  LEA R178, P6, R149, R3.reuse, 0x2 ;  /* 0x0000000395b27211 */ /* 0x080fe400078c10ff */
[-C--:B------:R-:W-:Y:S01]  /*a4d0*/  LEA.HI.X.SX32 R181, R148, R2.reuse, 0x2, P5 ;  /* 0x0000000294b57211 */ /* 0x080fe200028f16ff */
[----:B------:R-:W-:Y:S01]  /*a4e0*/  VIADD R148, R147, UR5 ;  /* 0x0000000593947c36 */ /* 0x000fe20008000000 */
[CC--:B------:R-:W-:Y:S02]  /*a4f0*/  LEA R176, P5, R150.reuse, R3.reuse, 0x2 ;  /* 0x0000000396b07211 */ /* 0x0c0fe400078a10ff */
[-C--:B------:R-:W-:Y:S01]  /*a500*/  LEA.HI.X.SX32 R179, R149, R2.reuse, 0x2, P6 ;  /* 0x0000000295b37211 */ /* 0x080fe200030f16ff */
[----:B------:R-:W1:Y:S01]  /*a510*/  @!P0 SYNCS.CCTL.IV [UR10+0x14008] ;  /* 0x01400800ff0089b1 */ /* 0x000e62000800000a */
[----:B------:R-:W-:Y:S01]  /*a520*/  LEA R174, P6, R151, R3, 0x2 ;  /* 0x0000000397ae7211 */ /* 0x000fe200078c10ff */
[----:B------:R-:W-:Y:S01]  /*a530*/  NOP ;  /* 0x0000000000007918 */ /* 0x000fe20000000000 */
[----:B------:R-:W-:-:S02]  /*a540*/  LEA.HI.X.SX32 R177, R150, R2, 0x2, P5 ;  /* 0x0000000296b17211 */ /* 0x000fc400028f16ff */
[-C--:B------:R-:W-:Y:S02]  /*a550*/  LEA R172, P5, R152, R3.reuse, 0x2 ;  /* 0x0000000398ac7211 */ /* 0x080fe400078a10ff */
[-C--:B------:R-:W-:Y:S02]  /*a560*/  LEA.HI.X.SX32 R175, R151, R2.reuse, 0x2, P6 ;  /* 0x0000000297af7211 */ /* 0x080fe400030f16ff */
[-C--:B------:R-:W-:Y:S02]  /*a570*/  LEA R170, P6, R142, R3.reuse, 0x2 ;  /* 0x000000038eaa7211 */ /* 0x080fe400078c10ff */
[-C--:B------:R-:W-:Y:S02]  /*a580*/  LEA.HI.X.SX32 R173, R152, R2.reuse, 0x2, P5 ;  /* 0x0000000298ad7211 */ /* 0x080fe400028f16ff */
[-C--:B------:R-:W-:Y:S02]  /*a590*/  LEA R168, P5, R143, R3.reuse, 0x2 ;  /* 0x000000038fa87211 */ /* 0x080fe400078a10ff */
        /* <DEDUP_REMOVED lines=8> */
[-C--:B------:R-:W-:Y:S02]  /*a620*/  LEA R162, P6, R146, R3.reuse, 0x2 ;  /* 0x0000000392a27211 */ /* 0x080fe400078c10ff */
[----:B------:R-:W-:Y:S01]  /*a630*/  LEA.HI.X.SX32 R165, R145, R2, 0x2, P5 ;  /* 0x0000000291a57211 */ /* 0x000fe200028f16ff */
[----:B------:R-:W-:Y:S01]  /*a640*/  VIADD R145, R144, UR5 ;  /* 0x0000000590917c36 */ /* 0x000fe20008000000 */
[----:B------:R-:W-:-:S02]  /*a650*/  LEA R160, P5, R147, R3, 0x2 ;  /* 0x0000000393a07211 */ /* 0x000fc400078a10ff */
[-C--:B------:R-:W-:Y:S02]  /*a660*/  LEA.HI.X.SX32 R163, R146, R2.reuse, 0x2, P6 ;  /* 0x0000000292a37211 */ /* 0x080fe400030f16ff */
[-C--:B------:R-:W-:Y:S02]  /*a670*/  LEA R156, P6, R148, R3.reuse, 0x2 ;  /* 0x00000003949c7211 */ /* 0x080fe400078c10ff */
[-C--:B------:R-:W-:Y:S01]  /*a680*/  LEA.HI.X.SX32 R161, R147, R2.reuse, 0x2, P5 ;  /* 0x0000000293a17211 */ /* 0x080fe200028f16ff */
[----:B------:R-:W-:Y:S01]  /*a690*/  VIADD R147, R145, UR5 ;  /* 0x0000000591937c36 */ /* 0x000fe20008000000 */
[-C--:B------:R-:W-:Y:S02]  /*a6a0*/  LEA R158, P5, R142, R3.reuse, 0x2 ;  /* 0x000000038e9e7211 */ /* 0x080fe400078a10ff */
[----:B------:R-:W-:Y:S02]  /*a6b0*/  LEA.HI.X.SX32 R157, R148, R2, 0x2, P6 ;  /* 0x00000002949d7211 */ /* 0x000fe400030f16ff */
        /* <DEDUP_REMOVED lines=12> */
[----:B------:R-:W-:Y:S02]  /*a780*/  ISETP.LT.AND P0, PT, R0, UR23, !P1 ;  /* 0x0000001700007c0c */ /* 0x000fe4000cf01270 */
[-C--:B------:R-:W-:Y:S02]  /*a790*/  LEA.HI.X.SX32 R147, R147, R2.reuse, 0x2, P5 ;  /* 0x0000000293937211 */ /* 0x080fe400028f16ff */
[----:B------:R-:W-:Y:S02]  /*a7a0*/  LEA R144, P5, R143, R3, 0x2 ;  /* 0x000000038f907211 */ /* 0x000fe400078a10ff */
[----:B------:R-:W-:-:S02]  /*a7b0*/  LEA.HI.X.SX32 R149, R142, R2, 0x2, P6 ;  /* 0x000000028e957211 */ /* 0x000fc400030f16ff */
[C---:B------:R-:W-:Y:S02]  /*a7c0*/  LEA R142, P6, R194.reuse, R3, 0x2 ;  /* 0x00000003c28e7211 */ /* 0x040fe400078c10ff */
[-C--:B------:R-:W-:Y:S02]  /*a7d0*/  LEA.HI.X.SX32 R145, R143, R2.reuse, 0x2, P5 ;  /* 0x000000028f917211 */ /* 0x080fe400028f16ff */
[----:B------:R-:W-:Y:S01]  /*a7e0*/  LEA.HI.X.SX32 R143, R194, R2, 0x2, P6 ;  /* 0x00000002c28f7211 */ /* 0x000fe200030f16ff */
[----:B-1----:R1:W-:Y:S01]  /*a7f0*/  @P0 STG.E desc[UR16][R132.64], R4 ;  /* 0x0000000484000986 */ /* 0x0023e2000c101910 */
[----:B------:R-:W-:Y:S01]  /*a800*/  ISETP.LT.AND P6, PT, R195, UR23, !P1 ;  /* 0x00000017c3007c0c */ /* 0x000fe2000cfc1270 */
[----:B------:R-:W-:Y:S01]  /*a810*/  VIADD R195, R0, 0x6 ;  /* 0x0000000600c37836 */ /* 0x000fe20000000000 */
[----:B------:R-:W-:Y:S01]  /*a820*/  ISETP.LT.AND P5, PT, R196, UR23, !P1 ;  /* 0x00000017c4007c0c */ /* 0x000fe2000cfa1270 */
[----:B------:R-:W-:Y:S01]  /*a830*/  VIADD R196, R0, 0x7 ;  /* 0x0000000700c47836 */ /* 0x000fe20000000000 */
[----:B------:R2:W-:Y:S01]  /*a840*/  @P2 STG.E desc[UR16][R134.64], R5 ;  /* 0x0000000586002986 */ /* 0x0005e2000c101910 */
[----:B------:R-:W-:Y:S01]  /*a850*/  VIADD R194, R194, UR5 ;  /* 0x00000005c2c27c36 */ /* 0x000fe20008000000 */
[----:B------:R-:W-:Y:S01]  /*a860*/  ISETP.LT.AND P0, PT, R195, UR23, !P1 ;  /* 0x00000017c3007c0c */ /* 0x000fe2000cf01270 */
[----:B------:R-:W-:Y:S01]  /*a870*/  VIADD R195, R0, 0x8 ;  /* 0x0000000800c37836 */ /* 0x000fe20000000000 */
[----:B------:R-:W-:Y:S01]  /*a880*/  ISETP.LT.AND P2, PT, R196, UR23, !P1 ;  /* 0x00000017c4007c0c */ /* 0x000fe2000cf41270 */
[----:B------:R-:W-:Y:S01]  /*a890*/  @P3 STG.E desc[UR16][R136.64], R6 ;  /* 0x0000000688003986 */ /* 0x000fe2000c101910 */
[----:B------:R-:W-:-:S02]  /*a8a0*/  VIADD R196, R0, 0x9 ;  /* 0x0000000900c47836 */ /* 0x000fc40000000000 */
[----:B------:R-:W-:Y:S01]  /*a8b0*/  ISETP.LT.AND P3, PT, R195, UR23, !P1 ;  /* 0x00000017c3007c0c */ /* 0x000fe2000cf61270 */
[----:B-1----:R-:W-:Y:S01]  /*a8c0*/  VIADD R4, R0, 0xc ;  /* 0x0000000c00047836 */ /* 0x002fe20000000000 */
[----:B------:R1:W-:Y:S01]  /*a8d0*/  @P4 STG.E desc[UR16][R138.64], R7 ;  /* 0x000000078a004986 */ /* 0x0003e2000c101910 */
[----:B------:R-:W-:Y:S01]  /*a8e0*/  ISETP.LT.AND P4, PT, R196, UR23, !P1 ;  /* 0x00000017c4007c0c */ /* 0x000fe2000cf81270 */
[C---:B------:R-:W-:Y:S02]  /*a8f0*/  VIADD R195, R0.reuse, 0xa ;  /* 0x0000000a00c37836 */ /* 0x040fe40000000000 */
[----:B------:R-:W-:Y:S01]  /*a900*/  @P5 STG.E desc[UR16][R140.64], R8 ;  /* 0x000000088c005986 */ /* 0x000fe2000c101910 */
[C---:B--2---:R-:W-:Y:S02]  /*a910*/  VIADD R5, R0.reuse, 0xb ;  /* 0x0000000b00057836 */ /* 0x044fe40000000000 */
[----:B------:R-:W-:Y:S01]  /*a920*/  ISETP.LT.AND P5, PT, R195, UR23, !P1 ;  /* 0x00000017c3007c0c */ /* 0x000fe2000cfa1270 */
[----:B------:R2:W-:Y:S02]  /*a930*/  @P6 STG.E desc[UR16][R192.64], R9 ;  /* 0x00000009c0006986 */ /* 0x0005e4000c101910 */
[----:B------:R-:W-:Y:S01]  /*a940*/  ISETP.LT.AND P6, PT, R5, UR23, !P1 ;  /* 0x0000001705007c0c */ /* 0x000fe2000cfc1270 */
[----:B------:R-:W-:Y:S01]  /*a950*/  VIADD R5, R0, 0xd ;  /* 0x0000000d00057836 */ /* 0x000fe20000000000 */
[----:B------:R-:W-:Y:S01]  /*a960*/  @P0 STG.E desc[UR16][R190.64], R10 ;  /* 0x0000000abe000986 */ /* 0x000fe2000c101910 */
[----:B------:R-:W-:Y:S01]  /*a970*/  ISETP.LT.AND P0, PT, R4, UR23, !P1 ;  /* 0x0000001704007c0c */ /* 0x000fe2000cf01270 */
[----:B------:R-:W-:-:S02]  /*a980*/  VIADD R4, R0, 0xe ;  /* 0x0000000e00047836 */ /* 0x000fc40000000000 */
[----:B------:R2:W-:Y:S01]  /*a990*/  @P2 STG.E desc[UR16][R186.64], R11 ;  /* 0x0000000bba002986 */ /* 0x0005e2000c101910 */
[----:B------:R-:W-:Y:S01]  /*a9a0*/  ISETP.LT.AND P2, PT, R5, UR23, !P1 ;  /* 0x0000001705007c0c */ /* 0x000fe2000cf41270 */
[----:B------:R-:W-:Y:S02]  /*a9b0*/  VIADD R5, R0, 0x1c ;  /* 0x0000001c00057836 */ /* 0x000fe40000000000 */
[----:B------:R3:W-:Y:S01]  /*a9c0*/  @P3 STG.E desc[UR16][R188.64], R12 ;  /* 0x0000000cbc003986 */ /* 0x0007e2000c101910 */
[----:B------:R-:W-:Y:S01]  /*a9d0*/  ISETP.LT.AND P3, PT, R4, UR23, !P1 ;  /* 0x0000001704007c0c */ /* 0x000fe2000cf61270 */
[C---:B------:R-:W-:Y:S02]  /*a9e0*/  VIADD R4, R0.reuse, 0xf ;  /* 0x0000000f00047836 */ /* 0x040fe40000000000 */
[----:B------:R3:W-:Y:S01]  /*a9f0*/  @P4 STG.E desc[UR16][R184.64], R13 ;  /* 0x0000000db8004986 */ /* 0x0007e2000c101910 */
[----:B-1----:R-:W-:Y:S02]  /*aa00*/  VIADD R7, R0, 0x23 ;  /* 0x0000002300077836 */ /* 0x002fe40000000000 */
[----:B------:R-:W-:Y:S01]  /*aa10*/  ISETP.LT.AND P4, PT, R4, UR23, !P1 ;  /* 0x0000001704007c0c */ /* 0x000fe2000cf81270 */
[C---:B------:R-:W-:Y:S01]  /*aa20*/  VIADD R4, R0.reuse, 0x10 ;  /* 0x0000001000047836 */ /* 0x040fe20000000000 */
[----:B------:R-:W-:Y:S01]  /*aa30*/  @P5 STG.E desc[UR16][R182.64], R14 ;  /* 0x0000000eb6005986 */ /* 0x000fe2000c101910 */
[----:B--2---:R-:W-:-:S02]  /*aa40*/  VIADD R9, R0, 0x24 ;  /* 0x0000002400097836 */ /* 0x004fc40000000000 */
[----:B------:R-:W-:Y:S01]  /*aa50*/  VIADD R8, R194, UR5 ;  /* 0x00000005c2087c36 */ /* 0x000fe20008000000 */
[----:B------:R-:W-:Y:S01]  /*aa60*/  ISETP.LT.AND P5, PT, R4, UR23, !P1 ;  /* 0x0000001704007c0c */ /* 0x000fe2000cfa1270 */
[C---:B------:R-:W-:Y:S01]  /*aa70*/  VIADD R4, R0.reuse, 0x11 ;  /* 0x0000001100047836 */ /* 0x040fe20000000000 */
[----:B------:R-:W-:Y:S01]  /*aa80*/  @P6 STG.E desc[UR16][R180.64], R15 ;  /* 0x0000000fb4006986 */ /* 0x000fe2000c101910 */
[C---:B------:R-:W-:Y:S02]  /*aa90*/  VIADD R11, R0.reuse, 0x25 ;  /* 0x00000025000b7836 */ /* 0x040fe40000000000 */
[----:B---3--:R-:W-:Y:S01]  /*aaa0*/  VIADD R12, R0, 0x26 ;  /* 0x00000026000c7836 */ /* 0x008fe20000000000 */
[----:B------:R-:W-:Y:S01]  /*aab0*/  ISETP.LT.AND P6, PT, R4, UR23, !P1 ;  /* 0x0000001704007c0c */ /* 0x000fe2000cfc1270 */
[C---:B------:R-:W-:Y:S01]  /*aac0*/  VIADD R4, R0.reuse, 0x12 ;  /* 0x0000001200047836 */ /* 0x040fe20000000000 */
[----:B------:R-:W-:Y:S01]  /*aad0*/  @P0 STG.E desc[UR16][R178.64], R16 ;  /* 0x00000010b2000986 */ /* 0x000fe2000c101910 */
[----:B------:R-:W-:-:S03]  /*aae0*/  VIADD R13, R0, 0x27 ;  /* 0x00000027000d7836 */ /* 0x000fc60000000000 */
[----:B------:R-:W-:Y:S01]  /*aaf0*/  ISETP.LT.AND P0, PT, R4, UR4, !P1 ;  /* 0x0000000404007c0c */ /* 0x000fe2000cf01270 */
[----:B------:R-:W-:Y:S01]  /*ab00*/  VIADD R4, R0, 0x13 ;  /* 0x0000001300047836 */ /* 0x000fe20000000000 */
[----:B------:R-:W-:Y:S01]  /*ab10*/  @P2 STG.E desc[UR16][R176.64], R17 ;  /* 0x00000011b0002986 */ /* 0x000fe2000c101910 */
[----:B------:R-:W1:Y:S03]  /*ab20*/  LDCU UR4, c[0x0][0x39c] ;  /* 0x00007380ff0477ac */ /* 0x000e660008000800 */
[----:B------:R-:W-:Y:S01]  /*ab30*/  ISETP.LT.AND P2, PT, R4, UR6, !P1 ;  /* 0x0000000604007c0c */ /* 0x000fe2000cf41270 */
[----:B------:R-:W-:Y:S01]  /*ab40*/  VIADD R4, R0, 0x14 ;  /* 0x0000001400047836 */ /* 0x000fe20000000000 */
[----:B------:R2:W-:Y:S01]  /*ab50*/  @P3 STG.E desc[UR16][R174.64], R18 ;  /* 0x00000012ae003986 */ /* 0x0005e2000c101910 */
[----:B------:R-:W3:Y:S03]  /*ab60*/  LDCU UR6, c[0x0][0x39c] ;  /* 0x00007380ff0677ac */ /* 0x000ee60008000800 */
[----:B------:R-:W-:Y:S01]  /*ab70*/  ISETP.LT.AND P3, PT, R4, UR7, !P1 ;  /* 0x0000000704007c0c */ /* 0x000fe2000cf61270 */
[----:B------:R-:W-:Y:S01]  /*ab80*/  VIADD R4, R0, 0x15 ;  /* 0x0000001500047836 */ /* 0x000fe20000000000 */
[----:B------:R-:W-:Y:S01]  /*ab90*/  @P4 STG.E desc[UR16][R172.64], R19 ;  /* 0x00000013ac004986 */ /* 0x000fe2000c101910 */
[----:B------:R-:W5:Y:S03]  /*aba0*/  LDCU UR7, c[0x0][0x39c] ;  /* 0x00007380ff0777ac */ /* 0x000f660008000800 */
[----:B----4-:R-:W-:Y:S01]  /*abb0*/  ISETP.LT.AND P4, PT, R4, UR8, !P1 ;  /* 0x0000000804007c0c */ /* 0x010fe2000cf81270 */
[C---:B------:R-:W-:Y:S01]  /*abc0*/  VIADD R4, R0.reuse, 0x16 ;  /* 0x0000001600047836 */ /* 0x040fe20000000000 */
[----:B------:R-:W-:Y:S01]  /*abd0*/  @P5 STG.E desc[UR16][R170.64], R20 ;  /* 0x00000014aa005986 */ /* 0x000fe2000c101910 */
[----:B------:R-:W4:Y:S01]  /*abe0*/  LDCU UR8, c[0x0][0x39c] ;  /* 0x00007380ff0877ac */ /* 0x000f220008000800 */
[----:B--2---:R-:W-:-:S02]  /*abf0*/  VIADD R18, R0, 0x7e ;  /* 0x0000007e00127836 */ /* 0x004fc40000000000 */
[----:B-1----:R-:W-:Y:S01]  /*ac00*/  ISETP.LT.AND P5, PT, R4, UR4, !P1 ;  /* 0x0000000404007c0c */ /* 0x002fe2000cfa1270 */
[----:B------:R-:W-:Y:S01]  /*ac10*/  VIADD R4, R0, 0x17 ;  /* 0x0000001700047836 */ /* 0x000fe20000000000 */
[----:B------:R-:W-:Y:S01]  /*ac20*/  @P6 STG.E desc[UR16][R168.64], R21 ;  /* 0x00000015a8006986 */ /* 0x000fe2000c101910 */
[----:B------:R-:W1:Y:S03]  /*ac30*/  LDCU UR4, c[0x0][0x39c] ;  /* 0x00007380ff0477ac */ /* 0x000e660008000800 */
[----:B---3--:R-:W-:Y:S01]  /*ac40*/  ISETP.LT.AND P6, PT, R4, UR6, !P1 ;  /* 0x0000000604007c0c */ /* 0x008fe2000cfc1270 */
[----:B------:R-:W-:Y:S01]  /*ac50*/  VIADD R4, R0, 0x18 ;  /* 0x0000001800047836 */ /* 0x000fe20000000000 */
[----:B------:R-:W-:Y:S01]  /*ac60*/  @P0 STG.E desc[UR16][R166.64], R22 ;  /* 0x00000016a6000986 */ /* 0x000fe2000c101910 */
[----:B------:R-:W2:Y:S03]  /*ac70*/  LDCU UR6, c[0x0][0x39c] ;  /* 0x00007380ff0677ac */ /* 0x000ea60008000800 */
[----:B-----5:R-:W-:Y:S01]  /*ac80*/  ISETP.LT.AND P0, PT, R4, UR7, !P1 ;  /* 0x0000000704007c0c */ /* 0x020fe2000cf01270 */
[----:B------:R-:W-:Y:S01]  /*ac90*/  VIADD R4, R0, 0x19 ;  /* 0x0000001900047836 */ /* 0x000fe20000000000 */
[----:B------:R-:W-:Y:S01]  /*aca0*/  @P2 STG.E desc[UR16][R164.64], R23 ;  /* 0x00000017a4002986 */ /* 0x000fe2000c101910 */
[----:B------:R-:W3:Y:S03]  /*acb0*/  LDCU UR7, c[0x0][0x39c] ;  /* 0x00007380ff0777ac */ /* 0x000ee60008000800 */
[----:B----4-:R-:W-:Y:S01]  /*acc0*/  ISETP.LT.AND P2, PT, R4, UR8, !P1 ;  /* 0x0000000804007c0c */ /* 0x010fe2000cf41270 */
[----:B------:R-:W-:Y:S01]  /*acd0*/  VIADD R4, R0, 0x1a ;  /* 0x0000001a00047836 */ /* 0x000fe20000000000 */
[----:B------:R-:W4:Y:S01]  /*ace0*/  LDCU UR8, c[0x0][0x39c] ;  /* 0x00007380ff0877ac */ /* 0x000f220008000800 */
[----:B------:R-:W-:Y:S03]  /*acf0*/  @P3 STG.E desc[UR16][R162.64], R24 ;  /* 0x00000018a2003986 */ /* 0x000fe6000c101910 */
[----:B-1----:R-:W-:Y:S01]  /*ad00*/  ISETP.LT.AND P3, PT, R4, UR4, !P1 ;  /* 0x0000000404007c0c */ /* 0x002fe2000cf61270 */
[----:B------:R-:W-:Y:S01]  /*ad10*/  VIADD R4, R0, 0x1b ;  /* 0x0000001b00047836 */ /* 0x000fe20000000000 */
[----:B------:R-:W1:Y:S01]  /*ad20*/  LDCU UR4, c[0x0][0x39c] ;  /* 0x00007380ff0477ac */ /* 0x000e620008000800 */
[----:B------:R-:W-:Y:S03]  /*ad30*/  @P4 STG.E desc[UR16][R160.64], R25 ;  /* 0x00000019a0004986 */ /* 0x000fe6000c101910 */
[----:B--2---:R-:W-:Y:S01]  /*ad40*/  ISETP.LT.AND P4, PT, R4, UR6, !P1 ;  /* 0x0000000604007c0c */ /* 0x004fe2000cf81270 */
[----:B------:R-:W2:Y:S01]  /*ad50*/  LDCU UR6, c[0x0][0x39c] ;  /* 0x00007380ff0677ac */ /* 0x000ea20008000800 */
[C---:B------:R-:W-:Y:S01]  /*ad60*/  VIADD R4, R0.reuse, 0x1d ;  /* 0x0000001d00047836 */ /* 0x040fe20000000000 */
[----:B------:R-:W-:Y:S01]  /*ad70*/  @P5 STG.E desc[UR16][R156.64], R26 ;  /* 0x0000001a9c005986 */ /* 0x000fe2000c101910 */
[----:B---3--:R-:W-:Y:S01]  /*ad80*/  ISETP.LT.AND P5, PT, R5, UR7, !P1 ;  /* 0x0000000705007c0c */ /* 0x008fe2000cfa1270 */
[----:B------:R-:W3:Y:S01]  /*ad90*/  LDCU UR7, c[0x0][0x39c] ;  /* 0x00007380ff0777ac */ /* 0x000ee20008000800 */
[----:B------:R-:W-:Y:S01]  /*ada0*/  VIADD R5, R0, 0x1f ;  /* 0x0000001f00057836 */ /* 0x000fe20000000000 */
[----:B------:R-:W-:Y:S01]  /*adb0*/  @P6 STG.E desc[UR16][R158.64], R27 ;  /* 0x0000001b9e006986 */ /* 0x000fe2000c101910 */
[----:B----4-:R-:W-:Y:S01]  /*adc0*/  ISETP.LT.AND P6, PT, R4, UR8, !P1 ;  /* 0x0000000804007c0c */ /* 0x010fe2000cfc1270 */
[----:B------:R-:W4:Y:S01]  /*add0*/  LDCU UR8, c[0x0][0x39c] ;  /* 0x00007380ff0877ac */ /* 0x000f220008000800 */
[----:B------:R-:W-:Y:S01]  /*ade0*/  VIADD R4, R0, 0x1e ;  /* 0x0000001e00047836 */ /* 0x000fe20000000000 */
[----:B------:R-:W-:Y:S04]  /*adf0*/  @P0 STG.E desc[UR16][R154.64], R28 ;  /* 0x0000001c9a000986 */ /* 0x000fe8000c101910 */
[----:B-1----:R-:W-:Y:S01]  /*ae00*/  ISETP.LT.AND P0, PT, R4, UR4, !P1 ;  /* 0x0000000404007c0c */ /* 0x002fe2000cf01270 */
[C---:B------:R-:W-:Y:S01]  /*ae10*/  VIADD R4, R0.reuse, 0x20 ;  /* 0x0000002000047836 */ /* 0x040fe20000000000 */
[----:B------:R-:W1:Y:S01]  /*ae20*/  LDCU UR4, c[0x0][0x39c] ;  /* 0x00007380ff0477ac */ /* 0x000e620008000800 */
[----:B------:R-:W-:Y:S01]  /*ae30*/  @P2 STG.E desc[UR16][R150.64], R29 ;  /* 0x0000001d96002986 */ /* 0x000fe2000c101910 */
[----:B--2---:R-:W-:Y:S01]  /*ae40*/  ISETP.LT.AND P2, PT, R5, UR6, !P1 ;  /* 0x0000000605007c0c */ /* 0x004fe2000cf41270 */
[----:B------:R-:W-:Y:S01]  /*ae50*/  VIADD R5, R0, 0x21 ;  /* 0x0000002100057836 */ /* 0x000fe20000000000 */
[----:B------:R-:W2:Y:S01]  /*ae60*/  LDCU UR6, c[0x0][0x39c] ;  /* 0x00007380ff0677ac */ /* 0x000ea20008000800 */
[----:B------:R-:W-:Y:S01]  /*ae70*/  @P3 STG.E desc[UR16][R152.64], R30 ;  /* 0x0000001e98003986 */ /* 0x000fe2000c101910 */
[----:B------:R-:W-:Y:S01]  /*ae80*/  ISETP.LT.AND P3, PT, R4, UR9, !P1 ;  /* 0x0000000904007c0c */ /* 0x000fe2000cf61270 */
[----:B------:R-:W-:-:S02]  /*ae90*/  VIADD R4, R0, 0x22 ;  /* 0x0000002200047836 */ /* 0x000fc40000000000 */
[----:B------:R-:W-:Y:S01]  /*aea0*/  @P4 STG.E desc[UR16][R146.64], R31 ;  /* 0x0000001f92004986 */ /* 0x000fe2000c101910 */
[----:B---3--:R-:W-:Y:S01]  /*aeb0*/  ISETP.LT.AND P4, PT, R5, UR7, !P1 ;  /* 0x0000000705007c0c */ /* 0x008fe2000cf81270 */
[----:B------:R-:W3:Y:S02]  /*aec0*/  LDCU UR7, c[0x0][0x39c] ;  /* 0x00007380ff0777ac */ /* 0x000ee40008000800 */
[----:B------:R-:W-:Y:S01]  /*aed0*/  @P5 STG.E desc[UR16][R148.64], R32 ;  /* 0x0000002094005986 */ /* 0x000fe2000c101910 */
[----:B----4-:R-:W-:-:S03]  /*aee0*/  ISETP.LT.AND P5, PT, R4, UR8, !P1 ;  /* 0x0000000804007c0c */ /* 0x010fc6000cfa1270 */
[----:B------:R-:W-:Y:S01]  /*aef0*/  @P6 STG.E desc[UR16][R144.64], R33 ;  /* 0x0000002190006986 */ /* 0x000fe2000c101910 */
[----:B------:R-:W-:-:S03]  /*af00*/  LEA R4, P6, R194, R3, 0x2 ;  /* 0x00000003c2047211 */ /* 0x000fc600078c10ff */
[----:B------:R-:W-:Y:S01]  /*af10*/  @P0 STG.E desc[UR16][R142.64], R34 ;  /* 0x000000228e000986 */ /* 0x000fe2000c101910 */
[-C--:B------:R-:W-:Y:S02]  /*af20*/  LEA.HI.X.SX32 R5, R194, R2.reuse, 0x2, P6 ;  /* 0x00000002c2057211 */ /* 0x080fe400030f16ff */
[----:B-1----:R-:W-:Y:S01]  /*af30*/  ISETP.LT.AND P0, PT, R7, UR4, !P1 ;  /* 0x0000000407007c0c */ /* 0x002fe2000cf01270 */
[----:B------:R-:W1:Y:S01]  /*af40*/  LDCU UR4, c[0x0][0x39c] ;  /* 0x00007380ff0477ac */ /* 0x000e620008000800 */
[CC--:B------:R-:W-:Y:S01]  /*af50*/  LEA R6, P6, R8.reuse, R3.reuse, 0x2 ;  /* 0x0000000308067211 */ /* 0x0c0fe200078c10ff */
[----:B------:R4:W-:Y:S01]  /*af60*/  @P2 STG.E desc[UR16][R4.64], R35 ;  /* 0x0000002304002986 */ /* 0x0009e2000c101910 */
[----:B--2---:R-:W-:Y:S01]  /*af70*/  ISETP.LT.AND P2, PT, R9, UR6, !P1 ;  /* 0x0000000609007c0c */ /* 0x004fe2000cf41270 */
[C---:B------:R-:W-:Y:S01]  /*af80*/  VIADD R9, R8.reuse, UR5 ;  /* 0x0000000508097c36 */ /* 0x040fe20008000000 */
[-C--:B------:R-:W-:Y:S01]  /*af90*/  LEA.HI.X.SX32 R7, R8, R2.reuse, 0x2, P6 ;  /* 0x0000000208077211 */ /* 0x080fe200030f16ff */
[----:B------:R-:W2:Y:S02]  /*afa0*/  LDCU UR6, c[0x0][0x39c] ;  /* 0x00007380ff0677ac */ /* 0x000ea40008000800 */
[C---:B------:R-:W-:Y:S01]  /*afb0*/  VIADD R10, R9.reuse, UR5 ;  /* 0x00000005090a7c36 */ /* 0x040fe20008000000 */
[-C--:B------:R-:W-:Y:S01]  /*afc0*/  LEA R8, P6, R9, R3.reuse, 0x2 ;  /* 0x0000000309087211 */ /* 0x080fe200078c10ff */
[----:B------:R5:W-:Y:S01]  /*afd0*/  @P3 STG.E desc[UR16][R6.64], R36 ;  /* 0x0000002406003986 */ /* 0x000be2000c101910 */
[----:B---3--:R-:W-:Y:S01]  /*afe0*/  ISETP.LT.AND P3, PT, R11, UR7, !P1 ;  /* 0x000000070b007c0c */ /* 0x008fe2000cf61270 */
[----:B------:R-:W3:Y:S01]  /*aff0*/  LDCU UR7, c[0x0][0x39c] ;  /* 0x00007380ff0777ac */ /* 0x000ee20008000800 */
[----:B------:R-:W-:Y:S01]  /*b000*/  LEA.HI.X.SX32 R9, R9, R2, 0x2, P6 ;  /* 0x0000000209097211 */ /* 0x000fe200030f16ff */
[C---:B------:R-:W-:Y:S01]  /*b010*/  VIADD R11, R10.reuse, UR5 ;  /* 0x000000050a0b7c36 */ /* 0x040fe20008000000 */
[----:B----4-:R-:W-:-:S03]  /*b020*/  LEA R4, P6, R10, R3, 0x2 ;  /* 0x000000030a047211 */ /* 0x010fc600078c10ff */
[----:B------:R4:W-:Y:S01]  /*b030*/  @P4 STG.E desc[UR16][R8.64], R37 ;  /* 0x0000002508004986 */ /* 0x0009e2000c101910 */
[-C--:B------:R-:W-:Y:S02]  /*b040*/  LEA.HI.X.SX32 R5, R10, R2.reuse, 0x2, P6 ;  /* 0x000000020a057211 */ /* 0x080fe400030f16ff */
[----:B-1----:R-:W-:Y:S01]  /*b050*/  ISETP.LT.AND P4, PT, R12, UR4, !P1 ;  /* 0x000000040c007c0c */ /* 0x002fe2000cf81270 */
[C---:B------:R-:W-:Y:S01]  /*b060*/  VIADD R12, R11.reuse, UR5 ;  /* 0x000000050b0c7c36 */ /* 0x040fe20008000000 */
[-C--:B-----5:R-:W-:Y:S01]  /*b070*/  LEA R6, P6, R11, R3.reuse, 0x2 ;  /* 0x000000030b067211 */ /* 0x0a0fe200078c10ff */
[----:B------:R-:W1:Y:S01]  /*b080*/  LDCU UR4, c[0x0][0x39c] ;  /* 0x00007380ff0477ac */ /* 0x000e620008000800 */
[----:B------:R5:W-:Y:S01]  /*b090*/  @P5 STG.E desc[UR16][R4.64], R38 ;  /* 0x0000002604005986 */ /* 0x000be2000c101910 */
[----:B--2---:R-:W-:Y:S01]  /*b0a0*/  ISETP.LT.AND P5, PT, R13, UR6, !P1 ;  /* 0x000000060d007c0c */ /* 0x004fe2000cfa1270 */
[----:B------:R-:W-:Y:S01]  /*b0b0*/  VIADD R13, R0, 0x28 ;  /* 0x00000028000d7836 */ /* 0x000fe20000000000 */
[----:B------:R-:W-:Y:S01]  /*b0c0*/  LEA.HI.X.SX32 R7, R11, R2, 0x2, P6 ;  /* 0x000000020b077211 */ /* 0x000fe200030f16ff */
[----:B------:R-:W2:Y:S01]  /*b0d0*/  LDCU UR6, c[0x0][0x39c] ;  /* 0x00007380ff0677ac */ /* 0x000ea20008000800 */
[----:B------:R-:W-:Y:S01]  /*b0e0*/  LEA R10, P6, R12, R3, 0x2 ;  /* 0x000000030c0a7211 */ /* 0x000fe200078c10ff */
[----:B----4-:R-:W-:-:S02]  /*b0f0*/  VIADD R9, R0, 0x29 ;  /* 0x0000002900097836 */ /* 0x010fc40000000000 */
[----:B------:R4:W-:Y:S01]  /*b100*/  @P0 STG.E desc[UR16][R6.64], R39 ;  /* 0x0000002706000986 */ /* 0x0009e2000c101910 */
[C---:B------:R-:W-:Y:S01]  /*b110*/  LEA.HI.X.SX32 R11, R12.reuse, R2, 0x2, P6 ;  /* 0x000000020c0b7211 */ /* 0x040fe200030f16ff */
[----:B------:R-:W-:Y:S01]  /*b120*/  VIADD R12, R12, UR5 ;  /* 0x000000050c0c7c36 */ /* 0x000fe20008000000 */
[----:B---3--:R-:W-:Y:S01]  /*b130*/  ISETP.LT.AND P0, PT, R13, UR7, !P1 ;  /* 0x000000070d007c0c */ /* 0x008fe2000cf01270 */
[----:B------:R-:W3:Y:S02]  /*b140*/  LDCU UR7, c[0x0][0x39c] ;  /* 0x00007380ff0777ac */ /* 0x000ee40008000800 */
[----:B------:R2:W-:Y:S01]  /*b150*/  @P2 STG.E desc[UR16][R10.64], R40 ;  /* 0x000000280a002986 */ /* 0x0005e2000c101910 */
[C---:B------:R-:W-:Y:S01]  /*b160*/  VIADD R13, R12.reuse, UR5 ;  /* 0x000000050c0d7c36 */ /* 0x040fe20008000000 */
[----:B-----5:R-:W-:-:S04]  /*b170*/  LEA R4, P2, R12, R3, 0x2 ;  /* 0x000000030c047211 */ /* 0x020fc800078410ff */
[-C--:B------:R-:W-:Y:S01]  /*b180*/  LEA.HI.X.SX32 R5, R12, R2.reuse, 0x2, P2 ;  /* 0x000000020c057211 */ /* 0x080fe200010f16ff */
[----:B----4-:R-:W-:Y:S01]  /*b190*/  VIADD R6, R0, 0x2a ;  /* 0x0000002a00067836 */ /* 0x010fe20000000000 */
[-C--:B------:R-:W-:Y:S02]  /*b1a0*/  LEA R8, P6, R13, R3.reuse, 0x2 ;  /* 0x000000030d087211 */ /* 0x080fe400078c10ff */
[----:B-1----:R-:W-:Y:S01]  /*b1b0*/  ISETP.LT.AND P2, PT, R9, UR4, !P1 ;  /* 0x0000000409007c0c */ /* 0x002fe2000cf41270 */
[----:B------:R-:W1:Y:S01]  /*b1c0*/  LDCU UR4, c[0x0][0x39c] ;  /* 0x00007380ff0477ac */ /* 0x000e620008000800 */
[C---:B------:R-:W-:Y:S01]  /*b1d0*/  LEA.HI.X.SX32 R9, R13.reuse, R2, 0x2, P6 ;  /* 0x000000020d097211 */ /* 0x040fe200030f16ff */
[----:B------:R-:W-:Y:S01]  /*b1e0*/  VIADD R13, R13, UR5 ;  /* 0x000000050d0d7c36 */ /* 0x000fe20008000000 */
[----:B------:R4:W-:Y:S01]  /*b1f0*/  @P3 STG.E desc[UR16][R4.64], R41 ;  /* 0x0000002904003986 */ /* 0x0009e2000c101910 */
[----:B--2---:R-:W-:Y:S01]  /*b200*/  ISETP.LT.AND P3, PT, R6, UR6, !P1 ;  /* 0x0000000606007c0c */ /* 0x004fe2000cf61270 */
[----:B------:R-:W-:Y:S01]  /*b210*/  VIADD R11, R0, 0x2b ;  /* 0x0000002b000b7836 */ /* 0x000fe20000000000 */
[----:B------:R-:W2:Y:S01]  /*b220*/  LDCU UR6, c[0x0][0x39c] ;  /* 0x00007380ff0677ac */ /* 0x000ea20008000800 */
[----:B------:R5:W-:Y:S01]  /*b230*/  @P4 STG.E desc[UR16][R8.64], R42 ;  /* 0x0000002a08004986 */ /* 0x000be2000c101910 */
[C---:B------:R-:W-:Y:S01]  /*b240*/  LEA R6, P4, R13.reuse, R3, 0x2 ;  /* 0x000000030d067211 */ /* 0x040fe200078810ff */
[----:B------:R-:W-:-:S03]  /*b250*/  VIADD R10, R13, UR5 ;  /* 0x000000050d0a7c36 */ /* 0x000fc60008000000 */
[-C--:B------:R-:W-:Y:S01]  /*b260*/  LEA.HI.X.SX32 R7, R13, R2.reuse, 0x2, P4 ;  /* 0x000000020d077211 */ /* 0x080fe200020f16ff */
[C---:B------:R-:W-:Y:S01]  /*b270*/  VIADD R13, R0.reuse, 0x34 ;  /* 0x00000034000d7836 */ /* 0x040fe20000000000 */
[----:B---3--:R-:W-:Y:S01]  /*b280*/  ISETP.LT.AND P4, PT, R11, UR7, !P1 ;  /* 0x000000070b007c0c */ /* 0x008fe2000cf81270 */
[----:B----4-:R-:W-:Y:S01]  /*b290*/  VIADD R5, R0, 0x2c ;  /* 0x0000002c00057836 */ /* 0x010fe20000000000 */
[----:B------:R-:W3:Y:S01]  /*b2a0*/  LDCU UR7, c[0x0][0x39c] ;  /* 0x00007380ff0777ac */ /* 0x000ee20008000800 */
[CC--:B------:R-:W-:Y:S01]  /*b2b0*/  LEA R4, P6, R10.reuse, R3.reuse, 0x2 ;  /* 0x000000030a047211 */ /* 0x0c0fe200078c10ff */
[----:B------:R4:W-:Y:S01]  /*b2c0*/  @P5 STG.E desc[UR16][R6.64], R43 ;  /* 0x0000002b06005986 */ /* 0x0009e2000c101910 */
[C---:B-----5:R-:W-:Y:S01]  /*b2d0*/  VIADD R9, R10.reuse, UR5 ;  /* 0x000000050a097c36 */ /* 0x060fe20008000000 */
[----:B-1----:R-:W-:Y:S01]  /*b2e0*/  ISETP.LT.AND P5, PT, R5, UR4, !P1 ;  /* 0x0000000405007c0c */ /* 0x002fe2000cfa1270 */
[----:B------:R-:W1:Y:S01]  /*b2f0*/  LDCU UR4, c[0x0][0x39c] ;  /* 0x00007380ff0477ac */ /* 0x000e620008000800 */
[----:B------:R-:W-:Y:S01]  /*b300*/  LEA.HI.X.SX32 R5, R10, R2, 0x2, P6 ;  /* 0x000000020a057211 */ /* 0x000fe200030f16ff */
[C---:B------:R-:W-:Y:S01]  /*b310*/  VIADD R12, R9.reuse, UR5 ;  /* 0x00000005090c7c36 */ /* 0x040fe20008000000 */
[----:B------:R-:W-:Y:S01]  /*b320*/  LEA R8, P6, R9, R3, 0x2 ;  /* 0x0000000309087211 */ /* 0x000fe200078c10ff */
[----:B------:R-:W-:-:S02]  /*b330*/  VIADD R11, R0, 0x2d ;  /* 0x0000002d000b7836 */ /* 0x000fc40000000000 */
[----:B------:R5:W-:Y:S01]  /*b340*/  @P0 STG.E desc[UR16][R4.64], R44 ;  /* 0x0000002c04000986 */ /* 0x000be2000c101910 */
[-C--:B------:R-:W-:Y:S02]  /*b350*/  LEA.HI.X.SX32 R9, R9, R2.reuse, 0x2, P6 ;  /* 0x0000000209097211 */ /* 0x080fe400030f16ff */
[-C--:B------:R-:W-:Y:S01]  /*b360*/  LEA R10, P6, R12, R3.reuse, 0x2 ;  /* 0x000000030c0a7211 */ /* 0x080fe200078c10ff */
[----:B----4-:R-:W-:Y:S01]  /*b370*/  VIADD R6, R0, 0x2e ;  /* 0x0000002e00067836 */ /* 0x010fe20000000000 */
[----:B--2---:R-:W-:Y:S01]  /*b380*/  ISETP.LT.AND P0, PT, R11, UR6, !P1 ;  /* 0x000000060b007c0c */ /* 0x004fe2000cf01270 */
[----:B------:R-:W2:Y:S01]  /*b390*/  LDCU UR6, c[0x0][0x39c] ;  /* 0x00007380ff0677ac */ /* 0x000ea20008000800 */
[CC--:B------:R-:W-:Y:S01]  /*b3a0*/  LEA.HI.X.SX32 R11, R12.reuse, R2.reuse, 0x2, P6 ;  /* 0x000000020c0b7211 */ /* 0x0c0fe200030f16ff */
[----:B------:R-:W-:Y:S01]  /*b3b0*/  VIADD R12, R12, UR5 ;  /* 0x000000050c0c7c36 */ /* 0x000fe20008000000 */
[----:B------:R4:W-:Y:S01]  /*b3c0*/  @P2 STG.E desc[UR16][R8.64], R45 ;  /* 0x0000002d08002986 */ /* 0x0009e2000c101910 */
[----:B---3--:R-:W-:Y:S01]  /*b3d0*/  ISETP.LT.AND P2, PT, R6, UR7, !P1 ;  /* 0x0000000706007c0c */ /* 0x008fe2000cf41270 */
[----:B------:R-:W-:Y:S01]  /*b3e0*/  VIADD R6, R0, 0x2f ;  /* 0x0000002f00067836 */ /* 0x000fe20000000000 */
[----:B------:R-:W3:Y:S01]  /*b3f0*/  LDCU UR7, c[0x0][0x39c] ;  /* 0x00007380ff0777ac */ /* 0x000ee20008000800 */
[CC--:B-----5:R-:W-:Y:S01]  /*b400*/  LEA R4, P6, R12.reuse, R3.reuse, 0x2 ;  /* 0x000000030c047211 */ /* 0x0e0fe200078c10ff */
[----:B------:R-:W-:Y:S01]  /*b410*/  VIADD R7, R12, UR5 ;  /* 0x000000050c077c36 */ /* 0x000fe20008000000 */
[----:B------:R5:W-:Y:S01]  /*b420*/  @P3 STG.E desc[UR16][R10.64], R46 ;  /* 0x0000002e0a003986 */ /* 0x000be2000c101910 */
[----:B-1----:R-:W-:Y:S01]  /*b430*/  ISETP.LT.AND P3, PT, R6, UR4, !P1 ;  /* 0x0000000406007c0c */ /* 0x002fe2000cf61270 */
[----:B------:R-:W1:Y:S01]  /*b440*/  LDCU UR4, c[0x0][0x39c] ;  /* 0x00007380ff0477ac */ /* 0x000e620008000800 */
[----:B------:R-:W-:Y:S01]  /*b450*/  LEA.HI.X.SX32 R5, R12, R2, 0x2, P6 ;  /* 0x000000020c057211 */ /* 0x000fe200030f16ff */
[C---:B------:R-:W-:Y:S01]  /*b460*/  VIADD R12, R7.reuse, UR5 ;  /* 0x00000005070c7c36 */ /* 0x040fe20008000000 */
[----:B------:R-:W-:Y:S01]  /*b470*/  LEA R6, P6, R7, R3, 0x2 ;  /* 0x0000000307067211 */ /* 0x000fe200078c10ff */
[----:B----4-:R-:W-:-:S02]  /*b480*/  VIADD R9, R0, 0x30 ;  /* 0x0000003000097836 */ /* 0x010fc40000000000 */
[----:B------:R4:W-:Y:S01]  /*b490*/  @P4 STG.E desc[UR16][R4.64], R47 ;  /* 0x0000002f04004986 */ /* 0x0009e2000c101910 */
[-C--:B------:R-:W-:Y:S02]  /*b4a0*/  LEA.HI.X.SX32 R7, R7, R2.reuse, 0x2, P6 ;  /* 0x0000000207077211 */ /* 0x080fe400030f16ff */
[-C--:B------:R-:W-:Y:S01]  /*b4b0*/  LEA R8, P6, R12, R3.reuse, 0x2 ;  /* 0x000000030c087211 */ /* 0x080fe200078c10ff */
[----:B-----5:R-:W-:Y:S01]  /*b4c0*/  VIADD R10, R0, 0x31 ;  /* 0x00000031000a7836 */ /* 0x020fe20000000000 */
        /* <DEDUP_REMOVED lines=8> */
[CC--:B----4-:R-:W-:Y:S01]  /*b550*/  LEA R4, P6, R12.reuse, R3.reuse, 0x2 ;  /* 0x000000030c047211 */ /* 0x0d0fe200078c10ff */
[C---:B------:R-:W-:Y:S01]  /*b560*/  VIADD R10, R12.reuse, UR5 ;  /* 0x000000050c0a7c36 */ /* 0x040fe20008000000 */
[----:B------:R4:W-:Y:S01]  /*b570*/  @P0 STG.E desc[UR16][R8.64], R49 ;  /* 0x0000003108000986 */ /* 0x0009e2000c101910 */
[----:B-1----:R-:W-:Y:S01]  /*b580*/  ISETP.LT.AND P0, PT, R11, UR4, !P1 ;  /* 0x000000040b007c0c */ /* 0x002fe2000cf01270 */
[----:B------:R-:W1:Y:S01]  /*b590*/  LDCU UR4, c[0x0][0x39c] ;  /* 0x00007380ff0477ac */ /* 0x000e620008000800 */
[----:B------:R-:W-:Y:S01]  /*b5a0*/  LEA.HI.X.SX32 R5, R12, R2, 0x2, P6 ;  /* 0x000000020c057211 */ /* 0x000fe200030f16ff */
[----:B------:R-:W-:Y:S01]  /*b5b0*/  VIADD R12, R0, 0x33 ;  /* 0x00000033000c7836 */ /* 0x000fe20000000000 */
[C---:B-----5:R-:W-:Y:S01]  /*b5c0*/  LEA R6, P6, R10.reuse, R3, 0x2 ;  /* 0x000000030a067211 */ /* 0x060fe200078c10ff */
[----:B------:R-:W-:-:S02]  /*b5d0*/  VIADD R11, R10, UR5 ;  /* 0x000000050a0b7c36 */ /* 0x000fc40008000000 */
[----:B------:R5:W-:Y:S01]  /*b5e0*/  @P2 STG.E desc[UR16][R4.64], R50 ;  /* 0x0000003204002986 */ /* 0x000be2000c101910 */
[----:B--2---:R-:W-:Y:S01]  /*b5f0*/  ISETP.LT.AND P2, PT, R12, UR6, !P1 ;  /* 0x000000060c007c0c */ /* 0x004fe2000cf41270 */
[----:B------:R-:W2:Y:S01]  /*b600*/  LDCU UR6, c[0x0][0x39c] ;  /* 0x00007380ff0677ac */ /* 0x000ea20008000800 */
[----:B------:R-:W-:Y:S01]  /*b610*/  LEA.HI.X.SX32 R7, R10, R2, 0x2, P6 ;  /* 0x000000020a077211 */ /* 0x000fe200030f16ff */
[C---:B------:R-:W-:Y:S01]  /*b620*/  VIADD R12, R11.reuse, UR5 ;  /* 0x000000050b0c7c36 */ /* 0x040fe20008000000 */
[----:B----4-:R-:W-:-:S03]  /*b630*/  LEA R8, P6, R11, R3, 0x2 ;  /* 0x000000030b087211 */ /* 0x010fc600078c10ff */
[----:B------:R4:W-:Y:S01]  /*b640*/  @P3 STG.E desc[UR16][R6.64], R51 ;  /* 0x0000003306003986 */ /* 0x0009e2000c101910 */
[-C--:B------:R-:W-:Y:S02]  /*b650*/  LEA.HI.X.SX32 R9, R11, R2.reuse, 0x2, P6 ;  /* 0x000000020b097211 */ /* 0x080fe400030f16ff */
[-C--:B------:R-:W-:Y:S02]  /*b660*/  LEA R10, P6, R12, R3.reuse, 0x2 ;  /* 0x000000030c0a7211 */ /* 0x080fe400078c10ff */
[----:B---3--:R-:W-:Y:S01]  /*b670*/  ISETP.LT.AND P3, PT, R13, UR7, !P1 ;  /* 0x000000070d007c0c */ /* 0x008fe2000cf61270 */
[----:B------:R-:W-:Y:S01]  /*b680*/  VIADD R13, R0, 0x35 ;  /* 0x00000035000d7836 */ /* 0x000fe20000000000 */
[C---:B------:R-:W-:Y:S01]  /*b690*/  LEA.HI.X.SX32 R11, R12.reuse, R2, 0x2, P6 ;  /* 0x000000020c0b7211 */ /* 0x040fe200030f16ff */
[----:B------:R-:W3:Y:S01]  /*b6a0*/  LDCU UR7, c[0x0][0x39c] ;  /* 0x00007380ff0777ac */ /* 0x000ee20008000800 */
[----:B------:R-:W-:Y:S01]  /*b6b0*/  VIADD R12, R12, UR5 ;  /* 0x000000050c0c7c36 */ /* 0x000fe20008000000 */
[----:B------:R2:W-:Y:S01]  /*b6c0*/  @P4 STG.E desc[UR16][R8.64], R52 ;  /* 0x0000003408004986 */ /* 0x0005e2000c101910 */
[----:B-1----:R-:W-:Y:S01]  /*b6d0*/  ISETP.LT.AND P4, PT, R13, UR4, !P1 ;  /* 0x000000040d007c0c */ /* 0x002fe2000cf81270 */
[----:B------:R-:W1:Y:S01]  /*b6e0*/  LDCU UR4, c[0x0][0x39c] ;  /* 0x00007380ff0477ac */ /* 0x000e620008000800 */
[C---:B------:R-:W-:Y:S01]  /*b6f0*/  VIADD R13, R12.reuse, UR5 ;  /* 0x000000050c0d7c36 */ /* 0x040fe20008000000 */
[----:B------:R3:W-:Y:S01]  /*b700*/  @P5 STG.E desc[UR16][R10.64], R53 ;  /* 0x000000350a005986 */ /* 0x0007e2000c101910 */
[----:B-----5:R-:W-:Y:S01]  /*b710*/  LEA R4, P5, R12, R3, 0x2 ;  /* 0x000000030c047211 */ /* 0x020fe200078a10ff */
[----:B----4-:R-:W-:-:S02]  /*b720*/  VIADD R7, R0, 0x36 ;  /* 0x0000003600077836 */ /* 0x010fc40000000000 */
[-C--:B------:R-:W-:Y:S02]  /*b730*/  LEA R6, P6, R13, R3.reuse, 0x2 ;  /* 0x000000030d067211 */ /* 0x080fe400078c10ff */
[-C--:B------:R-:W-:Y:S02]  /*b740*/  LEA.HI.X.SX32 R5, R12, R2.reuse, 0x2, P5 ;  /* 0x000000020c057211 */ /* 0x080fe400028f16ff */
[----:B--2---:R-:W-:Y:S01]  /*b750*/  ISETP.LT.AND P5, PT, R7, UR6, !P1 ;  /* 0x0000000607007c0c */ /* 0x004fe2000cfa1270 */
[----:B------:R-:W2:Y:S01]  /*b760*/  LDCU UR6, c[0x0][0x39c] ;  /* 0x00007380ff0677ac */ /* 0x000ea20008000800 */
[C---:B------:R-:W-:Y:S01]  /*b770*/  VIADD R8, R0.reuse, 0x37 ;  /* 0x0000003700087836 */ /* 0x040fe20000000000 */
[CC--:B------:R-:W-:Y:S01]  /*b780*/  LEA.HI.X.SX32 R7, R13.reuse, R2.reuse, 0x2, P6 ;  /* 0x000000020d077211 */ /* 0x0c0fe200030f16ff */
[----:B------:R-:W-:Y:S01]  /*b790*/  VIADD R13, R13, UR5 ;  /* 0x000000050d0d7c36 */ /* 0x000fe20008000000 */
[----:B------:R4:W-:Y:S01]  /*b7a0*/  @P0 STG.E desc[UR16][R4.64], R54 ;  /* 0x0000003604000986 */ /* 0x0009e2000c101910 */
[----:B---3--:R-:W-:Y:S01]  /*b7b0*/  VIADD R11, R0, 0x38 ;  /* 0x00000038000b7836 */ /* 0x008fe20000000000 */
[----:B------:R-:W-:Y:S01]  /*b7c0*/  ISETP.LT.AND P0, PT, R8, UR7, !P1 ;  /* 0x0000000708007c0c */ /* 0x000fe2000cf01270 */
[C---:B------:R-:W-:Y:S01]  /*b7d0*/  VIADD R10, R13.reuse, UR5 ;  /* 0x000000050d0a7c36 */ /* 0x040fe20008000000 */
[----:B------:R3:W-:Y:S01]  /*b7e0*/  @P2 STG.E desc[UR16][R6.64], R55 ;  /* 0x0000003706002986 */ /* 0x0007e2000c101910 */
[CC--:B------:R-:W-:Y:S01]  /*b7f0*/  LEA R8, P2, R13.reuse, R3.reuse, 0x2 ;  /* 0x000000030d087211 */ /* 0x0c0fe200078410ff */
[----:B------:R-:W5:Y:S03]  /*b800*/  LDCU UR7, c[0x0][0x39c] ;  /* 0x00007380ff0777ac */ /* 0x000f660008000800 */
[----:B------:R-:W-:Y:S01]  /*b810*/  LEA.HI.X.SX32 R9, R13, R2, 0x2, P2 ;  /* 0x000000020d097211 */ /* 0x000fe200010f16ff */
[C---:B------:R-:W-:Y:S01]  /*b820*/  VIADD R13, R0.reuse, 0x41 ;  /* 0x00000041000d7836 */ /* 0x040fe20000000000 */
[----:B-1----:R-:W-:Y:S01]  /*b830*/  ISETP.LT.AND P2, PT, R11, UR4, !P1 ;  /* 0x000000040b007c0c */ /* 0x002fe2000cf41270 */
[----:B------:R-:W1:Y:S01]  /*b840*/  LDCU UR4, c[0x0][0x39c] ;  /* 0x00007380ff0477ac */ /* 0x000e620008000800 */
[----:B----4-:R-:W-:Y:S01]  /*b850*/  VIADD R5, R0, 0x39 ;  /* 0x0000003900057836 */ /* 0x010fe20000000000 */
[C---:B------:R-:W-:Y:S01]  /*b860*/  LEA R4, P6, R10.reuse, R3, 0x2 ;  /* 0x000000030a047211 */ /* 0x040fe200078c10ff */
[----:B------:R4:W-:Y:S01]  /*b870*/  @P3 STG.E desc[UR16][R8.64], R56 ;  /* 0x0000003808003986 */ /* 0x0009e2000c101910 */
[----:B---3--:R-:W-:-:S02]  /*b880*/  VIADD R7, R10, UR5 ;  /* 0x000000050a077c36 */ /* 0x008fc40008000000 */
[----:B--2---:R-:W-:Y:S01]  /*b890*/  ISETP.LT.AND P3, PT, R5, UR6, !P1 ;  /* 0x0000000605007c0c */ /* 0x004fe2000cf61270 */
[----:B------:R-:W2:Y:S01]  /*b8a0*/  LDCU UR6, c[0x0][0x39c] ;  /* 0x00007380ff0677ac */ /* 0x000ea20008000800 */
[-C--:B------:R-:W-:Y:S01]  /*b8b0*/  LEA.HI.X.SX32 R5, R10, R2.reuse, 0x2, P6 ;  /* 0x000000020a057211 */ /* 0x080fe200030f16ff */
[C---:B------:R-:W-:Y:S01]  /*b8c0*/  VIADD R12, R7.reuse, UR5 ;  /* 0x00000005070c7c36 */ /* 0x040fe20008000000 */
[CC--:B------:R-:W-:Y:S01]  /*b8d0*/  LEA R6, P6, R7.reuse, R3.reuse, 0x2 ;  /* 0x0000000307067211 */ /* 0x0c0fe200078c10ff */
[C---:B------:R-:W-:Y:S02]  /*b8e0*/  VIADD R11, R0.reuse, 0x3a ;  /* 0x0000003a000b7836 */ /* 0x040fe40000000000 */
[----:B------:R3:W-:Y:S01]  /*b8f0*/  @P4 STG.E desc[UR16][R4.64], R57 ;  /* 0x0000003904004986 */ /* 0x0007e2000c101910 */
[-C--:B------:R-:W-:Y:S01]  /*b900*/  LEA.HI.X.SX32 R7, R7, R2.reuse, 0x2, P6 ;  /* 0x0000000207077211 */ /* 0x080fe200030f16ff */
[----:B----4-:R-:W-:Y:S01]  /*b910*/  VIADD R8, R0, 0x3b ;  /* 0x0000003b00087836 */ /* 0x010fe20000000000 */
[-C--:B------:R-:W-:Y:S01]  /*b920*/  LEA R10, P6, R12, R3.reuse, 0x2 ;  /* 0x000000030c0a7211 */ /* 0x080fe200078c10ff */
[----:B------:R-:W-:Y:S01]  /*b930*/  VIADD R9, R0, 0x3c ;  /* 0x0000003c00097836 */ /* 0x000fe20000000000 */
[----:B-----5:R-:W-:Y:S01]  /*b940*/  ISETP.LT.AND P4, PT, R11, UR7, !P1 ;  /* 0x000000070b007c0c */ /* 0x020fe2000cf81270 */
[----:B------:R4:W-:Y:S01]  /*b950*/  @P5 STG.E desc[UR16][R6.64], R58 ;  /* 0x0000003a06005986 */ /* 0x0009e2000c101910 */
[----:B-1----:R-:W-:Y:S01]  /*b960*/  ISETP.LT.AND P5, PT, R8, UR4, !P1 ;  /* 0x0000000408007c0c */ /* 0x002fe2000cfa1270 */
[----:B------:R-:W1:Y:S01]  /*b970*/  LDCU UR4, c[0x0][0x39c] ;  /* 0x00007380ff0477ac */ /* 0x000e620008000800 */
[CC--:B------:R-:W-:Y:S01]  /*b980*/  LEA.HI.X.SX32 R11, R12.reuse, R2.reuse, 0x2, P6 ;  /* 0x000000020c0b7211 */ /* 0x0c0fe200030f16ff */
[----:B------:R-:W-:Y:S01]  /*b990*/  VIADD R12, R12, UR5 ;  /* 0x000000050c0c7c36 */ /* 0x000fe20008000000 */
[----:B------:R-:W5:Y:S03]  /*b9a0*/  LDCU UR7, c[0x0][0x39c] ;  /* 0x00007380ff0777ac */ /* 0x000f660008000800 */
[C---:B------:R-:W-:Y:S01]  /*b9b0*/  VIADD R8, R12.reuse, UR5 ;  /* 0x000000050c087c36 */ /* 0x040fe20008000000 */
[-C--:B---3--:R-:W-:Y:S01]  /*b9c0*/  LEA R4, P6, R12, R3.reuse, 0x2 ;  /* 0x000000030c047211 */ /* 0x088fe200078c10ff */
[----:B------:R3:W-:Y:S01]  /*b9d0*/  @P0 STG.E desc[UR16][R10.64], R59 ;  /* 0x0000003b0a000986 */ /* 0x0007e2000c101910 */
[----:B--2---:R-:W-:Y:S01]  /*b9e0*/  ISETP.LT.AND P0, PT, R9, UR6, !P1 ;  /* 0x0000000609007c0c */ /* 0x004fe2000cf01270 */
[----:B------:R-:W-:Y:S01]  /*b9f0*/  VIADD R9, R0, 0x3d ;  /* 0x0000003d00097836 */ /* 0x000fe20000000000 */
[-C--:B------:R-:W-:Y:S01]  /*ba00*/  LEA.HI.X.SX32 R5, R12, R2.reuse, 0x2, P6 ;  /* 0x000000020c057211 */ /* 0x080fe200030f16ff */
[C---:B------:R-:W-:Y:S01]  /*ba10*/  VIADD R12, R8.reuse, UR5 ;  /* 0x00000005080c7c36 */ /* 0x040fe20008000000 */
[C---:B----4-:R-:W-:Y:S01]  /*ba20*/  LEA R6, P6, R8.reuse, R3, 0x2 ;  /* 0x0000000308067211 */ /* 0x050fe200078c10ff */
[----:B------:R-:W2:Y:S02]  /*ba30*/  LDCU UR6, c[0x0][0x39c] ;  /* 0x00007380ff0677ac */ /* 0x000ea40008000800 */
[----:B------:R4:W-:Y:S01]  /*ba40*/  @P2 STG.E desc[UR16][R4.64], R60 ;  /* 0x0000003c04002986 */ /* 0x0009e2000c101910 */
[----:B------:R-:W-:-:S02]  /*ba50*/  LEA.HI.X.SX32 R7, R8, R2, 0x2, P6 ;  /* 0x0000000208077211 */ /* 0x000fc400030f16ff */
[-C--:B------:R-:W-:Y:S01]  /*ba60*/  LEA R8, P6, R12, R3.reuse, 0x2 ;  /* 0x000000030c087211 */ /* 0x080fe200078c10ff */
[----:B---3--:R-:W-:Y:S01]  /*ba70*/  VIADD R10, R0, 0x3e ;  /* 0x0000003e000a7836 */ /* 0x008fe20000000000 */
[----:B-1----:R-:W-:Y:S01]  /*ba80*/  ISETP.LT.AND P2, PT, R9, UR4, !P1 ;  /* 0x0000000409007c0c */ /* 0x002fe2000cf41270 */
[----:B------:R-:W1:Y:S01]  /*ba90*/  LDCU UR4, c[0x0][0x39c] ;  /* 0x00007380ff0477ac */ /* 0x000e620008000800 */
[CC--:B------:R-:W-:Y:S01]  /*baa0*/  LEA.HI.X.SX32 R9, R12.reuse, R2.reuse, 0x2, P6 ;  /* 0x000000020c097211 */ /* 0x0c0fe200030f16ff */
[----:B------:R-:W-:Y:S01]  /*bab0*/  VIADD R12, R12, UR5 ;  /* 0x000000050c0c7c36 */ /* 0x000fe20008000000 */
[----:B------:R3:W-:Y:S01]  /*bac0*/  @P3 STG.E desc[UR16][R6.64], R61 ;  /* 0x0000003d06003986 */ /* 0x0007e2000c101910 */
[----:B-----5:R-:W-:Y:S01]  /*bad0*/  ISETP.LT.AND P3, PT, R10, UR7, !P1 ;  /* 0x000000070a007c0c */ /* 0x020fe2000cf61270 */
[----:B------:R-:W-:Y:S01]  /*bae0*/  VIADD R11, R0, 0x3f ;  /* 0x0000003f000b7836 */ /* 0x000fe20000000000 */
[----:B------:R-:W5:Y:S01]  /*baf0*/  LDCU UR7, c[0x0][0x39c] ;  /* 0x00007380ff0777ac */ /* 0x000f620008000800 */
[CC--:B----4-:R-:W-:Y:S01]  /*bb00*/  LEA R4, P6, R12.reuse, R3.reuse, 0x2 ;  /* 0x000000030c047211 */ /* 0x0d0fe200078c10ff */
[C---:B------:R-:W-:Y:S01]  /*bb10*/  VIADD R10, R12.reuse, UR5 ;  /* 0x000000050c0a7c36 */ /* 0x040fe20008000000 */
[----:B------:R4:W-:Y:S01]  /*bb20*/  @P4 STG.E desc[UR16][R8.64], R62 ;  /* 0x0000003e08004986 */ /* 0x0009e2000c101910 */
[----:B--2---:R-:W-:Y:S01]  /*bb30*/  ISETP.LT.AND P4, PT, R11, UR6, !P1 ;  /* 0x000000060b007c0c */ /* 0x004fe2000cf81270 */
[----:B------:R-:W2:Y:S01]  /*bb40*/  LDCU UR6, c[0x0][0x39c] ;  /* 0x00007380ff0677ac */ /* 0x000ea20008000800 */
[----:B------:R-:W-:Y:S01]  /*bb50*/  LEA.HI.X.SX32 R5, R12, R2, 0x2, P6 ;  /* 0x000000020c057211 */ /* 0x000fe200030f16ff */
[----:B------:R-:W-:Y:S01]  /*bb60*/  VIADD R12, R0, 0x40 ;  /* 0x00000040000c7836 */ /* 0x000fe20000000000 */
[C---:B---3--:R-:W-:Y:S01]  /*bb70*/  LEA R6, P6, R10.reuse, R3, 0x2 ;  /* 0x000000030a067211 */ /* 0x048fe200078c10ff */
[----:B------:R-:W-:-:S02]  /*bb80*/  VIADD R11, R10, UR5 ;  /* 0x000000050a0b7c36 */ /* 0x000fc40008000000 */
[----:B------:R3:W-:Y:S01]  /*bb90*/  @P5 STG.E desc[UR16][R4.64], R63 ;  /* 0x0000003f04005986 */ /* 0x0007e2000c101910 */
[----:B-1----:R-:W-:Y:S01]  /*bba0*/  ISETP.LT.AND P5, PT, R12, UR4, !P1 ;  /* 0x000000040c007c0c */ /* 0x002fe2000cfa1270 */
[----:B------:R-:W1:Y:S01]  /*bbb0*/  LDCU UR4, c[0x0][0x39c] ;  /* 0x00007380ff0477ac */ /* 0x000e620008000800 */
[----:B------:R-:W-:Y:S01]  /*bbc0*/  LEA.HI.X.SX32 R7, R10, R2, 0x2, P6 ;  /* 0x000000020a077211 */ /* 0x000fe200030f16ff */
[C---:B------:R-:W-:Y:S01]  /*bbd0*/  VIADD R12, R11.reuse, UR5 ;  /* 0x000000050b0c7c36 */ /* 0x040fe20008000000 */
[----:B----4-:R-:W-:-:S03]  /*bbe0*/  LEA R8, P6, R11, R3, 0x2 ;  /* 0x000000030b087211 */ /* 0x010fc600078c10ff */
[----:B------:R4:W-:Y:S01]  /*bbf0*/  @P0 STG.E desc[UR16][R6.64], R64 ;  /* 0x0000004006000986 */ /* 0x0009e2000c101910 */
[-C--:B------:R-:W-:Y:S02]  /*bc00*/  LEA.HI.X.SX32 R9, R11, R2.reuse, 0x2, P6 ;  /* 0x000000020b097211 */ /* 0x080fe400030f16ff */
[-C--:B------:R-:W-:Y:S02]  /*bc10*/  LEA R10, P6, R12, R3.reuse, 0x2 ;  /* 0x000000030c0a7211 */ /* 0x080fe400078c10ff */
[----:B-----5:R-:W-:Y:S01]  /*bc20*/  ISETP.LT.AND P0, PT, R13, UR7, !P1 ;  /* 0x000000070d007c0c */ /* 0x020fe2000cf01270 */
[----:B------:R-:W-:Y:S01]  /*bc30*/  VIADD R13, R0, 0x42 ;  /* 0x00000042000d7836 */ /* 0x000fe20000000000 */
[C---:B------:R-:W-:Y:S01]  /*bc40*/  LEA.HI.X.SX32 R11, R12.reuse, R2, 0x2, P6 ;  /* 0x000000020c0b7211 */ /* 0x040fe200030f16ff */
[----:B------:R-:W5:Y:S01]  /*bc50*/  LDCU UR7, c[0x0][0x39c] ;  /* 0x00007380ff0777ac */ /* 0x000f620008000800 */
[----:B------:R-:W-:Y:S01]  /*bc60*/  VIADD R12, R12, UR5 ;  /* 0x000000050c0c7c36 */ /* 0x000fe20008000000 */
[----:B------:R1:W-:Y:S01]  /*bc70*/  @P2 STG.E desc[UR16][R8.64], R65 ;  /* 0x0000004108002986 */ /* 0x0003e2000c101910 */
[----:B--2---:R-:W-:Y:S01]  /*bc80*/  ISETP.LT.AND P2, PT, R13, UR6, !P1 ;  /* 0x000000060d007c0c */ /* 0x004fe2000cf41270 */
[----:B------:R-:W2:Y:S01]  /*bc90*/  LDCU UR6, c[0x0][0x39c] ;  /* 0x00007380ff0677ac */ /* 0x000ea20008000800 */
[C---:B------:R-:W-:Y:S01]  /*bca0*/  VIADD R13, R12.reuse, UR5 ;  /* 0x000000050c0d7c36 */ /* 0x040fe20008000000 */
[----:B------:R5:W-:Y:S01]  /*bcb0*/  @P3 STG.E desc[UR16][R10.64], R66 ;  /* 0x000000420a003986 */ /* 0x000be2000c101910 */
[----:B---3--:R-:W-:Y:S01]  /*bcc0*/  LEA R4, P3, R12, R3, 0x2 ;  /* 0x000000030c047211 */ /* 0x008fe200078610ff */
[----:B----4-:R-:W-:-:S02]  /*bcd0*/  VIADD R7, R0, 0x43 ;  /* 0x0000004300077836 */ /* 0x010fc40000000000 */
[-C--:B------:R-:W-:Y:S02]  /*bce0*/  LEA R6, P6, R13, R3.reuse, 0x2 ;  /* 0x000000030d067211 */ /* 0x080fe400078c10ff */
[-C--:B------:R-:W-:Y:S02]  /*bcf0*/  LEA.HI.X.SX32 R5, R12, R2.reuse, 0x2, P3 ;  /* 0x000000020c057211 */ /* 0x080fe400018f16ff */
[----:B-1----:R-:W-:Y:S01]  /*bd00*/  ISETP.LT.AND P3, PT, R7, UR4, !P1 ;  /* 0x0000000407007c0c */ /* 0x002fe2000cf61270 */
[----:B------:R-:W1:Y:S01]  /*bd10*/  LDCU UR4, c[0x0][0x39c] ;  /* 0x00007380ff0477ac */ /* 0x000e620008000800 */
[C---:B------:R-:W-:Y:S01]  /*bd20*/  VIADD R8, R0.reuse, 0x44 ;  /* 0x0000004400087836 */ /* 0x040fe20000000000 */
[CC--:B------:R-:W-:Y:S01]  /*bd30*/  LEA.HI.X.SX32 R7, R13.reuse, R2.reuse, 0x2, P6 ;  /* 0x000000020d077211 */ /* 0x0c0fe200030f16ff */
[----:B------:R-:W-:Y:S01]  /*bd40*/  VIADD R13, R13, UR5 ;  /* 0x000000050d0d7c36 */ /* 0x000fe20008000000 */
[----:B------:R3:W-:Y:S01]  /*bd50*/  @P4 STG.E desc[UR16][R4.64], R67 ;  /* 0x0000004304004986 */ /* 0x0007e2000c101910 */
[----:B-----5:R-:W-:Y:S01]  /*bd60*/  VIADD R11, R0, 0x45 ;  /* 0x00000045000b7836 */ /* 0x020fe20000000000 */
[----:B------:R-:W-:Y:S01]  /*bd70*/  ISETP.LT.AND P4, PT, R8, UR7, !P1 ;  /* 0x0000000708007c0c */ /* 0x000fe2000cf81270 */
[C---:B------:R-:W-:Y:S01]  /*bd80*/  VIADD R10, R13.reuse, UR5 ;  /* 0x000000050d0a7c36 */ /* 0x040fe20008000000 */
[----:B------:R4:W-:Y:S01]  /*bd90*/  @P5 STG.E desc[UR16][R6.64], R68 ;  /* 0x0000004406005986 */ /* 0x0009e2000c101910 */
[CC--:B------:R-:W-:Y:S01]  /*bda0*/  LEA R8, P5, R13.reuse, R3.reuse, 0x2 ;  /* 0x000000030d087211 */ /* 0x0c0fe200078a10ff */
[----:B------:R-:W5:Y:S03]  /*bdb0*/  LDCU UR7, c[0x0][0x39c] ;  /* 0x00007380ff0777ac */ /* 0x000f660008000800 */
[----:B------:R-:W-:Y:S01]  /*bdc0*/  LEA.HI.X.SX32 R9, R13, R2, 0x2, P5 ;  /* 0x000000020d097211 */ /* 0x000fe200028f16ff */
[C---:B------:R-:W-:Y:S01]  /*bdd0*/  VIADD R13, R0.reuse, 0x4e ;  /* 0x0000004e000d7836 */ /* 0x040fe20000000000 */
[----:B--2---:R-:W-:Y:S01]  /*bde0*/  ISETP.LT.AND P5, PT, R11, UR6, !P1 ;  /* 0x000000060b007c0c */ /* 0x004fe2000cfa1270 */
[----:B------:R-:W2:Y:S01]  /*bdf0*/  LDCU UR6, c[0x0][0x39c] ;  /* 0x00007380ff0677ac */ /* 0x000ea20008000800 */
[----:B---3--:R-:W-:Y:S01]  /*be00*/  VIADD R5, R0, 0x46 ;  /* 0x0000004600057836 */ /* 0x008fe20000000000 */
[C---:B------:R-:W-:Y:S01]  /*be10*/  LEA R4, P6, R10.reuse, R3, 0x2 ;  /* 0x000000030a047211 */ /* 0x040fe200078c10ff */
[----:B------:R3:W-:Y:S01]  /*be20*/  @P0 STG.E desc[UR16][R8.64], R69 ;  /* 0x0000004508000986 */ /* 0x0007e2000c101910 */
[----:B----4-:R-:W-:-:S02]  /*be30*/  VIADD R7, R10, UR5 ;  /* 0x000000050a077c36 */ /* 0x010fc40008000000 */
[----:B-1----:R-:W-:Y:S01]  /*be40*/  ISETP.LT.AND P0, PT, R5, UR4, !P1 ;  /* 0x0000000405007c0c */ /* 0x002fe2000cf01270 */
[----:B------:R-:W1:Y:S01]  /*be50*/  LDCU UR4, c[0x0][0x39c] ;  /* 0x00007380ff0477ac */ /* 0x000e620008000800 */
[-C--:B------:R-:W-:Y:S01]  /*be60*/  LEA.HI.X.SX32 R5, R10, R2.reuse, 0x2, P6 ;  /* 0x000000020a057211 */ /* 0x080fe200030f16ff */
[C---:B------:R-:W-:Y:S01]  /*be70*/  VIADD R12, R7.reuse, UR5 ;  /* 0x00000005070c7c36 */ /* 0x040fe20008000000 */
[CC--:B------:R-:W-:Y:S01]  /*be80*/  LEA R6, P6, R7.reuse, R3.reuse, 0x2 ;  /* 0x0000000307067211 */ /* 0x0c0fe200078c10ff */
[C---:B------:R-:W-:Y:S02]  /*be90*/  VIADD R11, R0.reuse, 0x47 ;  /* 0x00000047000b7836 */ /* 0x040fe40000000000 */
[----:B------:R4:W-:Y:S01]  /*bea0*/  @P2 STG.E desc[UR16][R4.64], R70 ;  /* 0x0000004604002986 */ /* 0x0009e2000c101910 */
[-C--:B------:R-:W-:Y:S01]  /*beb0*/  LEA.HI.X.SX32 R7, R7, R2.reuse, 0x2, P6 ;  /* 0x0000000207077211 */ /* 0x080fe200030f16ff */
[----:B---3--:R-:W-:Y:S01]  /*bec0*/  VIADD R8, R0, 0x48 ;  /* 0x0000004800087836 */ /* 0x008fe20000000000 */
[-C--:B------:R-:W-:Y:S01]  /*bed0*/  LEA R10, P6, R12, R3.reuse, 0x2 ;  /* 0x000000030c0a7211 */ /* 0x080fe200078c10ff */
[----:B------:R-:W-:Y:S01]  /*bee0*/  VIADD R9, R0, 0x49 ;  /* 0x0000004900097836 */ /* 0x000fe20000000000 */
[----:B-----5:R-:W-:Y:S01]  /*bef0*/  ISETP.LT.AND P2, PT, R11, UR7, !P1 ;  /* 0x000000070b007c0c */ /* 0x020fe2000cf41270 */
[----:B------:R3:W-:Y:S01]  /*bf00*/  @P3 STG.E desc[UR16][R6.64], R71 ;  /* 0x0000004706003986 */ /* 0x0007e2000c101910 */
[----:B--2---:R-:W-:Y:S01]  /*bf10*/  ISETP.LT.AND P3, PT, R8, UR6, !P1 ;  /* 0x0000000608007c0c */ /* 0x004fe2000cf61270 */
[----:B------:R-:W2:Y:S01]  /*bf20*/  LDCU UR6, c[0x0][0x39c] ;  /* 0x00007380ff0677ac */ /* 0x000ea20008000800 */
[CC--:B------:R-:W-:Y:S01]  /*bf30*/  LEA.HI.X.SX32 R11, R12.reuse, R2.reuse, 0x2, P6 ;  /* 0x000000020c0b7211 */ /* 0x0c0fe200030f16ff */
[----:B------:R-:W-:Y:S01]  /*bf40*/  VIADD R12, R12, UR5 ;  /* 0x000000050c0c7c36 */ /* 0x000fe20008000000 */
[----:B------:R-:W5:Y:S03]  /*bf50*/  LDCU UR7, c[0x0][0x39c] ;  /* 0x00007380ff0777ac */ /* 0x000f660008000800 */
[C---:B------:R-:W-:Y:S01]  /*bf60*/  VIADD R8, R12.reuse, UR5 ;  /* 0x000000050c087c36 */ /* 0x040fe20008000000 */
[-C--:B----4-:R-:W-:Y:S01]  /*bf70*/  LEA R4, P6, R12, R3.reuse, 0x2 ;  /* 0x000000030c047211 */ /* 0x090fe200078c10ff */
[----:B------:R4:W-:Y:S01]  /*bf80*/  @P4 STG.E desc[UR16][R10.64], R72 ;  /* 0x000000480a004986 */ /* 0x0009e2000c101910 */
[----:B-1----:R-:W-:Y:S01]  /*bf90*/  ISETP.LT.AND P4, PT, R9, UR4, !P1 ;  /* 0x0000000409007c0c */ /* 0x002fe2000cf81270 */
[----:B------:R-:W-:Y:S01]  /*bfa0*/  VIADD R9, R0, 0x4a ;  /* 0x0000004a00097836 */ /* 0x000fe20000000000 */
[-C--:B------:R-:W-:Y:S01]  /*bfb0*/  LEA.HI.X.SX32 R5, R12, R2.reuse, 0x2, P6 ;  /* 0x000000020c057211 */ /* 0x080fe200030f16ff */
[C---:B------:R-:W-:Y:S01]  /*bfc0*/  VIADD R12, R8.reuse, UR5 ;  /* 0x00000005080c7c36 */ /* 0x040fe20008000000 */
[C---:B---3--:R-:W-:Y:S01]  /*bfd0*/  LEA R6, P6, R8.reuse, R3, 0x2 ;  /* 0x0000000308067211 */ /* 0x048fe200078c10ff */
[----:B------:R-:W1:Y:S02]  /*bfe0*/  LDCU UR4, c[0x0][0x39c] ;  /* 0x00007380ff0477ac */ /* 0x000e640008000800 */
[----:B------:R3:W-:Y:S01]  /*bff0*/  @P5 STG.E desc[UR16][R4.64], R73 ;  /* 0x0000004904005986 */ /* 0x0007e2000c101910 */
[----:B------:R-:W-:-:S02]  /*c000*/  LEA.HI.X.SX32 R7, R8, R2, 0x2, P6 ;  /* 0x0000000208077211 */ /* 0x000fc400030f16ff */
[-C--:B------:R-:W-:Y:S01]  /*c010*/  LEA R8, P6, R12, R3.reuse, 0x2 ;  /* 0x000000030c087211 */ /* 0x080fe200078c10ff */
[----:B----4-:R-:W-:Y:S01]  /*c020*/  VIADD R10, R0, 0x4b ;  /* 0x0000004b000a7836 */ /* 0x010fe20000000000 */
[----:B--2---:R-:W-:Y:S01]  /*c030*/  ISETP.LT.AND P5, PT, R9, UR6, !P1 ;  /* 0x0000000609007c0c */ /* 0x004fe2000cfa1270 */
[----:B------:R-:W2:Y:S01]  /*c040*/  LDCU UR6, c[0x0][0x39c] ;  /* 0x00007380ff0677ac */ /* 0x000ea20008000800 */
[CC--:B------:R-:W-:Y:S01]  /*c050*/  LEA.HI.X.SX32 R9, R12.reuse, R2.reuse, 0x2, P6 ;  /* 0x000000020c097211 */ /* 0x0c0fe200030f16ff */
[----:B------:R-:W-:Y:S01]  /*c060*/  VIADD R12, R12, UR5 ;  /* 0x000000050c0c7c36 */ /* 0x000fe20008000000 */
[----:B------:R4:W-:Y:S01]  /*c070*/  @P0 STG.E desc[UR16][R6.64], R74 ;  /* 0x0000004a06000986 */ /* 0x0009e2000c101910 */
[----:B-----5:R-:W-:Y:S01]  /*c080*/  ISETP.LT.AND P0, PT, R10, UR7, !P1 ;  /* 0x000000070a007c0c */ /* 0x020fe2000cf01270 */
[----:B------:R-:W-:Y:S01]  /*c090*/  VIADD R11, R0, 0x4c ;  /* 0x0000004c000b7836 */ /* 0x000fe20000000000 */
[----:B------:R-:W5:Y:S01]  /*c0a0*/  LDCU UR7, c[0x0][0x39c] ;  /* 0x00007380ff0777ac */ /* 0x000f620008000800 */
[CC--:B---3--:R-:W-:Y:S01]  /*c0b0*/  LEA R4, P6, R12.reuse, R3.reuse, 0x2 ;  /* 0x000000030c047211 */ /* 0x0c8fe200078c10ff */
[C---:B------:R-:W-:Y:S01]  /*c0c0*/  VIADD R10, R12.reuse, UR5 ;  /* 0x000000050c0a7c36 */ /* 0x040fe20008000000 */
[----:B------:R3:W-:Y:S01]  /*c0d0*/  @P2 STG.E desc[UR16][R8.64], R75 ;  /* 0x0000004b08002986 */ /* 0x0007e2000c101910 */
[----:B-1----:R-:W-:Y:S01]  /*c0e0*/  ISETP.LT.AND P2, PT, R11, UR4, !P1 ;  /* 0x000000040b007c0c */ /* 0x002fe2000cf41270 */
[----:B------:R-:W1:Y:S01]  /*c0f0*/  LDCU UR4, c[0x0][0x39c] ;  /* 0x00007380ff0477ac */ /* 0x000e620008000800 */
[----:B------:R-:W-:Y:S01]  /*c100*/  LEA.HI.X.SX32 R5, R12, R2, 0x2, P6 ;  /* 0x000000020c057211 */ /* 0x000fe200030f16ff */
[----:B------:R-:W-:Y:S01]  /*c110*/  VIADD R12, R0, 0x4d ;  /* 0x0000004d000c7836 */ /* 0x000fe20000000000 */
[C---:B----4-:R-:W-:Y:S01]  /*c120*/  LEA R6, P6, R10.reuse, R3, 0x2 ;  /* 0x000000030a067211 */ /* 0x050fe200078c10ff */
[----:B------:R-:W-:-:S02]  /*c130*/  VIADD R11, R10, UR5 ;  /* 0x000000050a0b7c36 */ /* 0x000fc40008000000 */
[----:B------:R4:W-:Y:S01]  /*c140*/  @P3 STG.E desc[UR16][R4.64], R76 ;  /* 0x0000004c04003986 */ /* 0x0009e2000c101910 */
[----:B--2---:R-:W-:Y:S01]  /*c150*/  ISETP.LT.AND P3, PT, R12, UR6, !P1 ;  /* 0x000000060c007c0c */ /* 0x004fe2000cf61270 */
[----:B------:R-:W2:Y:S01]  /*c160*/  LDCU UR6, c[0x0][0x39c] ;  /* 0x00007380ff0677ac */ /* 0x000ea20008000800 */
[----:B------:R-:W-:Y:S01]  /*c170*/  LEA.HI.X.SX32 R7, R10, R2, 0x2, P6 ;  /* 0x000000020a077211 */ /* 0x000fe200030f16ff */
[C---:B------:R-:W-:Y:S01]  /*c180*/  VIADD R12, R11.reuse, UR5 ;  /* 0x000000050b0c7c36 */ /* 0x040fe20008000000 */
[----:B---3--:R-:W-:-:S03]  /*c190*/  LEA R8, P6, R11, R3, 0x2 ;  /* 0x000000030b087211 */ /* 0x008fc600078c10ff */
        /* <DEDUP_REMOVED lines=9> */
[----:B-1----:R-:W-:Y:S01]  /*c230*/  ISETP.LT.AND P5, PT, R13, UR4, !P1 ;  /* 0x000000040d007c0c */ /* 0x002fe2000cfa1270 */
[----:B------:R-:W1:Y:S01]  /*c240*/  LDCU UR4, c[0x0][0x39c] ;  /* 0x00007380ff0477ac */ /* 0x000e620008000800 */
[C---:B------:R-:W-:Y:S01]  /*c250*/  VIADD R13, R12.reuse, UR5 ;  /* 0x000000050c0d7c36 */ /* 0x040fe20008000000 */
[----:B------:R5:W-:Y:S01]  /*c260*/  @P0 STG.E desc[UR16][R10.64], R79 ;  /* 0x0000004f0a000986 */ /* 0x000be2000c101910 */
[----:B----4-:R-:W-:Y:S01]  /*c270*/  LEA R4, P0, R12, R3, 0x2 ;  /* 0x000000030c047211 */ /* 0x010fe200078010ff */
[----:B---3--:R-:W-:-:S02]  /*c280*/  VIADD R7, R0, 0x50 ;  /* 0x0000005000077836 */ /* 0x008fc40000000000 */
        /* <DEDUP_REMOVED lines=18> */
[----:B---3--:R-:W-:Y:S01]  /*c3b0*/  VIADD R5, R0, 0x53 ;  /* 0x0000005300057836 */ /* 0x008fe20000000000 */
[C---:B------:R-:W-:Y:S01]  /*c3c0*/  LEA R4, P6, R10.reuse, R3, 0x2 ;  /* 0x000000030a047211 */ /* 0x040fe200078c10ff */
[----:B------:R3:W-:Y:S01]  /*c3d0*/  @P4 STG.E desc[UR16][R8.64], R82 ;  /* 0x0000005208004986 */ /* 0x0007e2000c101910 */
[----:B----4-:R-:W-:-:S02]  /*c3e0*/  VIADD R7, R10, UR5 ;  /* 0x000000050a077c36 */ /* 0x010fc40008000000 */
        /* <DEDUP_REMOVED lines=19> */
[-C--:B----4-:R-:W-:Y:S01]  /*c520*/  LEA R4, P6, R12, R3.reuse, 0x2 ;  /* 0x000000030c047211 */ /* 0x090fe200078c10ff */
[----:B------:R4:W-:Y:S01]  /*c530*/  @P2 STG.E desc[UR16][R10.64], R85 ;  /* 0x000000550a002986 */ /* 0x0009e2000c101910 */
[----:B--2---:R-:W-:Y:S01]  /*c540*/  ISETP.LT.AND P2, PT, R9, UR6, !P1 ;  /* 0x0000000609007c0c */ /* 0x004fe2000cf41270 */
[----:B------:R-:W-:Y:S01]  /*c550*/  VIADD R9, R0, 0x57 ;  /* 0x0000005700097836 */ /* 0x000fe20000000000 */
[-C--:B------:R-:W-:Y:S01]  /*c560*/  LEA.HI.X.SX32 R5, R12, R2.reuse, 0x2, P6 ;  /* 0x000000020c057211 */ /* 0x080fe200030f16ff */
[C---:B------:R-:W-:Y:S01]  /*c570*/  VIADD R12, R8.reuse, UR5 ;  /* 0x00000005080c7c36 */ /* 0x040fe20008000000 */
[C---:B---3--:R-:W-:Y:S01]  /*c580*/  LEA R6, P6, R8.reuse, R3, 0x2 ;  /* 0x0000000308067211 */ /* 0x048fe200078c10ff */
[----:B------:R-:W2:Y:S02]  /*c590*/  LDCU UR6, c[0x0][0x39c] ;  /* 0x00007380ff0677ac */ /* 0x000ea40008000800 */
[----:B------:R3:W-:Y:S01]  /*c5a0*/  @P3 STG.E desc[UR16][R4.64], R86 ;  /* 0x0000005604003986 */ /* 0x0007e2000c101910 */
[----:B------:R-:W-:-:S02]  /*c5b0*/  LEA.HI.X.SX32 R7, R8, R2, 0x2, P6 ;  /* 0x0000000208077211 */ /* 0x000fc400030f16ff */
[-C--:B------:R-:W-:Y:S01]  /*c5c0*/  LEA R8, P6, R12, R3.reuse, 0x2 ;  /* 0x000000030c087211 */ /* 0x080fe200078c10ff */
[----:B----4-:R-:W-:Y:S01]  /*c5d0*/  VIADD R10, R0, 0x58 ;  /* 0x00000058000a7836 */ /* 0x010fe20000000000 */
        /* <DEDUP_REMOVED lines=11> */
[----:B--2---:R-:W-:Y:S01]  /*c690*/  ISETP.LT.AND P5, PT, R11, UR6, !P1 ;  /* 0x000000060b007c0c */ /* 0x004fe2000cfa1270 */
[----:B------:R-:W2:Y:S01]  /*c6a0*/  LDCU UR6, c[0x0][0x39c] ;  /* 0x00007380ff0677ac */ /* 0x000ea20008000800 */
[----:B------:R-:W-:Y:S01]  /*c6b0*/  LEA.HI.X.SX32 R5, R12, R2, 0x2, P6 ;  /* 0x000000020c057211 */ /* 0x000fe200030f16ff */
[----:B------:R-:W-:Y:S01]  /*c6c0*/  VIADD R12, R0, 0x5a ;  /* 0x0000005a000c7836 */ /* 0x000fe20000000000 */
[C---:B----4-:R-:W-:Y:S01]  /*c6d0*/  LEA R6, P6, R10.reuse, R3, 0x2 ;  /* 0x000000030a067211 */ /* 0x050fe200078c10ff */
[----:B------:R-:W-:-:S02]  /*c6e0*/  VIADD R11, R10, UR5 ;  /* 0x000000050a0b7c36 */ /* 0x000fc40008000000 */
[----:B------:R4:W-:Y:S01]  /*c6f0*/  @P0 STG.E desc[UR16][R4.64], R89 ;  /* 0x0000005904000986 */ /* 0x0009e2000c101910 */
[----:B-1----:R-:W-:Y:S01]  /*c700*/  ISETP.LT.AND P0, PT, R12, UR4, !P1 ;  /* 0x000000040c007c0c */ /* 0x002fe2000cf01270 */
[----:B------:R-:W1:Y:S01]  /*c710*/  LDCU UR4, c[0x0][0x39c] ;  /* 0x00007380ff0477ac */ /* 0x000e620008000800 */
        /* <DEDUP_REMOVED lines=16> */
[----:B----4-:R-:W-:Y:S01]  /*c820*/  LEA R4, P4, R12, R3, 0x2 ;  /* 0x000000030c047211 */ /* 0x010fe200078810ff */
[----:B---3--:R-:W-:-:S02]  /*c830*/  VIADD R7, R0, 0x5d ;  /* 0x0000005d00077836 */ /* 0x008fc40000000000 */
        /* <DEDUP_REMOVED lines=161> */
[----:B------:R-:W-:Y:S01]  /*d250*/  @P2 STG.E desc[UR16][R4.64], R115 ;  /* 0x0000007304002986 */ /* 0x000fe2000c101910 */
        /* <DEDUP_REMOVED lines=11> */
[----:B------:R-:W4:Y:S01]  /*d310*/  LDCU UR7, c[0x0][0x39c] ;  /* 0x00007380ff0777ac */ /* 0x000f220008000800 */
[----:B------:R-:W-:Y:S01]  /*d320*/  VIADD R12, R12, UR5 ;  /* 0x000000050c0c7c36 */ /* 0x000fe20008000000 */
[----:B------:R5:W-:Y:S01]  /*d330*/  @P4 STG.E desc[UR16][R8.64], R117 ;  /* 0x0000007508004986 */ /* 0x000be2000c101910 */
[----:B--2---:R-:W-:Y:S01]  /*d340*/  ISETP.LT.AND P4, PT, R13, UR6, !P1 ;  /* 0x000000060d007c0c */ /* 0x004fe2000cf81270 */
[----:B---3--:R-:W-:Y:S01]  /*d350*/  VIADD R7, R0, 0x77 ;  /* 0x0000007700077836 */ /* 0x008fe20000000000 */
[----:B------:R-:W2:Y:S01]  /*d360*/  LDCU UR6, c[0x0][0x39c] ;  /* 0x00007380ff0677ac */ /* 0x000ea20008000800 */
[C---:B------:R-:W-:Y:S01]  /*d370*/  VIADD R13, R12.reuse, UR5 ;  /* 0x000000050c0d7c36 */ /* 0x040fe20008000000 */
[----:B------:R3:W-:Y:S01]  /*d380*/  @P5 STG.E desc[UR16][R10.64], R118 ;  /* 0x000000760a005986 */ /* 0x0007e2000c101910 */
[----:B------:R-:W-:-:S03]  /*d390*/  LEA R4, P5, R12, R3, 0x2 ;  /* 0x000000030c047211 */ /* 0x000fc600078a10ff */
[-C--:B------:R-:W-:Y:S02]  /*d3a0*/  LEA R6, P6, R13, R3.reuse, 0x2 ;  /* 0x000000030d067211 */ /* 0x080fe400078c10ff */
[-C--:B------:R-:W-:Y:S01]  /*d3b0*/  LEA.HI.X.SX32 R5, R12, R2.reuse, 0x2, P5 ;  /* 0x000000020c057211 */ /* 0x080fe200028f16ff */
[----:B-----5:R-:W-:Y:S01]  /*d3c0*/  VIADD R8, R0, 0x78 ;  /* 0x0000007800087836 */ /* 0x020fe20000000000 */
[----:B-1----:R-:W-:Y:S01]  /*d3d0*/  ISETP.LT.AND P5, PT, R7, UR4, !P1 ;  /* 0x0000000407007c0c */ /* 0x002fe2000cfa1270 */
[----:B------:R-:W1:Y:S01]  /*d3e0*/  LDCU UR4, c[0x0][0x39c] ;  /* 0x00007380ff0477ac */ /* 0x000e620008000800 */
[C---:B------:R-:W-:Y:S01]  /*d3f0*/  LEA.HI.X.SX32 R7, R13.reuse, R2, 0x2, P6 ;  /* 0x000000020d077211 */ /* 0x040fe200030f16ff */
[----:B------:R-:W-:Y:S01]  /*d400*/  VIADD R13, R13, UR5 ;  /* 0x000000050d0d7c36 */ /* 0x000fe20008000000 */
[----:B------:R5:W-:Y:S01]  /*d410*/  @P0 STG.E desc[UR16][R4.64], R119 ;  /* 0x0000007704000986 */ /* 0x000be2000c101910 */
[----:B----4-:R-:W-:Y:S01]  /*d420*/  ISETP.LT.AND P0, PT, R8, UR7, !P1 ;  /* 0x0000000708007c0c */ /* 0x010fe2000cf01270 */
[----:B---3--:R-:W-:Y:S01]  /*d430*/  VIADD R11, R0, 0x79 ;  /* 0x00000079000b7836 */ /* 0x008fe20000000000 */
[----:B------:R-:W3:Y:S01]  /*d440*/  LDCU UR7, c[0x0][0x39c] ;  /* 0x00007380ff0777ac */ /* 0x000ee20008000800 */
[----:B------:R4:W-:Y:S01]  /*d450*/  @P2 STG.E desc[UR16][R6.64], R120 ;  /* 0x0000007806002986 */ /* 0x0009e2000c101910 */
[C---:B------:R-:W-:Y:S01]  /*d460*/  LEA R8, P2, R13.reuse, R3, 0x2 ;  /* 0x000000030d087211 */ /* 0x040fe200078410ff */
[----:B------:R-:W-:-:S03]  /*d470*/  VIADD R10, R13, UR5 ;  /* 0x000000050d0a7c36 */ /* 0x000fc60008000000 */
[-C--:B------:R-:W-:Y:S02]  /*d480*/  LEA.HI.X.SX32 R9, R13, R2.reuse, 0x2, P2 ;  /* 0x000000020d097211 */ /* 0x080fe400010f16ff */
[----:B--2---:R-:W-:Y:S01]  /*d490*/  ISETP.LT.AND P2, PT, R11, UR6, !P1 ;  /* 0x000000060b007c0c */ /* 0x004fe2000cf41270 */
[----:B------:R-:W2:Y:S01]  /*d4a0*/  LDCU UR6, c[0x0][0x39c] ;  /* 0x00007380ff0677ac */ /* 0x000ea20008000800 */
[----:B-----5:R-:W-:Y:S01]  /*d4b0*/  VIADD R5, R0, 0x7a ;  /* 0x0000007a00057836 */ /* 0x020fe20000000000 */
[CC--:B------:R-:W-:Y:S01]  /*d4c0*/  LEA R4, P6, R10.reuse, R3.reuse, 0x2 ;  /* 0x000000030a047211 */ /* 0x0c0fe200078c10ff */
[----:B------:R5:W-:Y:S01]  /*d4d0*/  @P3 STG.E desc[UR16][R8.64], R121 ;  /* 0x0000007908003986 */ /* 0x000be2000c101910 */
[C---:B----4-:R-:W-:Y:S02]  /*d4e0*/  VIADD R7, R10.reuse, UR5 ;  /* 0x000000050a077c36 */ /* 0x050fe40008000000 */
[----:B-1----:R-:W-:Y:S01]  /*d4f0*/  ISETP.LT.AND P3, PT, R5, UR4, !P1 ;  /* 0x0000000405007c0c */ /* 0x002fe2000cf61270 */
[----:B------:R-:W1:Y:S01]  /*d500*/  LDCU UR4, c[0x0][0x39c] ;  /* 0x00007380ff0477ac */ /* 0x000e620008000800 */
[----:B------:R-:W-:Y:S01]  /*d510*/  LEA.HI.X.SX32 R5, R10, R2, 0x2, P6 ;  /* 0x000000020a057211 */ /* 0x000fe200030f16ff */
[----:B------:R-:W-:Y:S01]  /*d520*/  VIADD R11, R0, 0x7b ;  /* 0x0000007b000b7836 */ /* 0x000fe20000000000 */
[C---:B------:R-:W-:Y:S01]  /*d530*/  LEA R6, P6, R7.reuse, R3, 0x2 ;  /* 0x0000000307067211 */ /* 0x040fe200078c10ff */
[----:B------:R-:W-:-:S02]  /*d540*/  VIADD R10, R7, UR5 ;  /* 0x00000005070a7c36 */ /* 0x000fc40008000000 */
[----:B------:R4:W-:Y:S01]  /*d550*/  @P4 STG.E desc[UR16][R4.64], R122 ;  /* 0x0000007a04004986 */ /* 0x0009e2000c101910 */
[-C--:B------:R-:W-:Y:S01]  /*d560*/  LEA.HI.X.SX32 R7, R7, R2.reuse, 0x2, P6 ;  /* 0x0000000207077211 */ /* 0x080fe200030f16ff */
[----:B-----5:R-:W-:Y:S01]  /*d570*/  VIADD R9, R0, 0x7c ;  /* 0x0000007c00097836 */ /* 0x020fe20000000000 */
[----:B---3--:R-:W-:Y:S01]  /*d580*/  ISETP.LT.AND P4, PT, R11, UR7, !P1 ;  /* 0x000000070b007c0c */ /* 0x008fe2000cf81270 */
[C---:B------:R-:W-:Y:S01]  /*d590*/  VIADD R11, R10.reuse, UR5 ;  /* 0x000000050a0b7c36 */ /* 0x040fe20008000000 */
[CC--:B------:R-:W-:Y:S01]  /*d5a0*/  LEA R8, P6, R10.reuse, R3.reuse, 0x2 ;  /* 0x000000030a087211 */ /* 0x0c0fe200078c10ff */
[----:B------:R3:W-:Y:S01]  /*d5b0*/  @P5 STG.E desc[UR16][R6.64], R123 ;  /* 0x0000007b06005986 */ /* 0x0007e2000c101910 */
[----:B--2---:R-:W-:Y:S01]  /*d5c0*/  ISETP.LT.AND P5, PT, R9, UR6, !P1 ;  /* 0x0000000609007c0c */ /* 0x004fe2000cfa1270 */
[C---:B------:R-:W-:Y:S01]  /*d5d0*/  VIADD R12, R11.reuse, UR5 ;  /* 0x000000050b0c7c36 */ /* 0x040fe20008000000 */
[----:B------:R-:W-:Y:S01]  /*d5e0*/  LEA.HI.X.SX32 R9, R10, R2, 0x2, P6 ;  /* 0x000000020a097211 */ /* 0x000fe200030f16ff */
[----:B------:R-:W2:Y:S01]  /*d5f0*/  LDCU UR6, c[0x0][0x39c] ;  /* 0x00007380ff0677ac */ /* 0x000ea20008000800 */
[----:B------:R-:W-:Y:S01]  /*d600*/  LEA R10, P6, R11, R3, 0x2 ;  /* 0x000000030b0a7211 */ /* 0x000fe200078c10ff */
[----:B----4-:R-:W-:-:S02]  /*d610*/  VIADD R4, R0, 0x7d ;  /* 0x0000007d00047836 */ /* 0x010fc40000000000 */
[----:B------:R-:W-:Y:S01]  /*d620*/  VIADD R13, R12, UR5 ;  /* 0x000000050c0d7c36 */ /* 0x000fe20008000000 */
[----:B------:R4:W-:Y:S01]  /*d630*/  @P0 STG.E desc[UR16][R8.64], R124 ;  /* 0x0000007c08000986 */ /* 0x0009e2000c101910 */
[----:B------:R-:W-:Y:S01]  /*d640*/  LEA.HI.X.SX32 R11, R11, R2, 0x2, P6 ;  /* 0x000000020b0b7211 */ /* 0x000fe200030f16ff */
[----:B------:R-:W-:Y:S01]  /*d650*/  VIADD R0, R0, 0x7f ;  /* 0x0000007f00007836 */ /* 0x000fe20000000000 */
[----:B-1----:R-:W-:Y:S01]  /*d660*/  ISETP.LT.AND P0, PT, R4, UR4, !P1 ;  /* 0x0000000404007c0c */ /* 0x002fe2000cf01270 */
[C---:B------:R-:W-:Y:S01]  /*d670*/  VIADD R14, R13.reuse, UR5 ;  /* 0x000000050d0e7c36 */ /* 0x040fe20008000000 */
[----:B------:R-:W1:Y:S01]  /*d680*/  LDCU UR4, c[0x0][0x39c] ;  /* 0x00007380ff0477ac */ /* 0x000e620008000800 */
[----:B------:R5:W-:Y:S01]  /*d690*/  @P2 STG.E desc[UR16][R10.64], R125 ;  /* 0x0000007d0a002986 */ /* 0x000be2000c101910 */
[-C--:B---3--:R-:W-:Y:S01]  /*d6a0*/  LEA R6, P6, R13, R3.reuse, 0x2 ;  /* 0x000000030d067211 */ /* 0x088fe200078c10ff */
[----:B------:R-:W-:Y:S01]  /*d6b0*/  VIADD R15, R14, UR5 ;  /* 0x000000050e0f7c36 */ /* 0x000fe20008000000 */
[----:B------:R-:W-:-:S02]  /*d6c0*/  LEA R4, P2, R12, R3, 0x2 ;  /* 0x000000030c047211 */ /* 0x000fc400078410ff */
[-C--:B------:R-:W-:Y:S01]  /*d6d0*/  LEA.HI.X.SX32 R7, R13, R2.reuse, 0x2, P6 ;  /* 0x000000020d077211 */ /* 0x080fe200030f16ff */
[C---:B------:R-:W-:Y:S01]  /*d6e0*/  VIADD R16, R15.reuse, UR5 ;  /* 0x000000050f107c36 */ /* 0x040fe20008000000 */
[-C--:B------:R-:W-:Y:S02]  /*d6f0*/  LEA.HI.X.SX32 R5, R12, R2.reuse, 0x2, P2 ;  /* 0x000000020c057211 */ /* 0x080fe400010f16ff */
[-C--:B----4-:R-:W-:Y:S01]  /*d700*/  LEA R8, P6, R14, R3.reuse, 0x2 ;  /* 0x000000030e087211 */ /* 0x090fe200078c10ff */
[----:B------:R-:W-:Y:S01]  /*d710*/  VIADD R17, R16, UR5 ;  /* 0x0000000510117c36 */ /* 0x000fe20008000000 */
[-C--:B------:R-:W-:Y:S01]  /*d720*/  LEA R12, P2, R15, R3.reuse, 0x2 ;  /* 0x000000030f0c7211 */ /* 0x080fe200078410ff */
[----:B------:R3:W-:Y:S01]  /*d730*/  @P3 STG.E desc[UR16][R4.64], R126 ;  /* 0x0000007e04003986 */ /* 0x0007e2000c101910 */
[-C--:B------:R-:W-:Y:S02]  /*d740*/  LEA.HI.X.SX32 R9, R14, R2.reuse, 0x2, P6 ;  /* 0x000000020e097211 */ /* 0x080fe400030f16ff */
[----:B------:R-:W-:Y:S01]  /*d750*/  LEA R14, P6, R17, R3, 0x2 ;  /* 0x00000003110e7211 */ /* 0x000fe200078c10ff */
[----:B------:R3:W-:Y:S01]  /*d760*/  @P4 STG.E desc[UR16][R6.64], R127 ;  /* 0x0000007f06004986 */ /* 0x0007e2000c101910 */
[----:B------:R-:W-:-:S02]  /*d770*/  LEA.HI.X.SX32 R13, R15, R2, 0x2, P2 ;  /* 0x000000020f0d7211 */ /* 0x000fc400010f16ff */
[----:B--2---:R-:W-:Y:S01]  /*d780*/  ISETP.LT.AND P2, PT, R18, UR6, !P1 ;  /* 0x0000000612007c0c */ /* 0x004fe2000cf41270 */
[----:B------:R3:W-:Y:S01]  /*d790*/  @P5 STG.E desc[UR16][R8.64], R128 ;  /* 0x0000008008005986 */ /* 0x0007e2000c101910 */
[----:B-1----:R-:W-:Y:S02]  /*d7a0*/  ISETP.LT.AND P1, PT, R0, UR4, !P1 ;  /* 0x0000000400007c0c */ /* 0x002fe4000cf21270 */
[----:B------:R-:W-:Y:S01]  /*d7b0*/  LEA.HI.X.SX32 R15, R17, R2, 0x2, P6 ;  /* 0x00000002110f7211 */ /* 0x000fe200030f16ff */
[----:B------:R3:W-:Y:S01]  /*d7c0*/  @P0 STG.E desc[UR16][R12.64], R129 ;  /* 0x000000810c000986 */ /* 0x0007e2000c101910 */
[----:B-----5:R-:W-:-:S04]  /*d7d0*/  LEA R10, P6, R16, R3, 0x2 ;  /* 0x00000003100a7211 */ /* 0x020fc800078c10ff */
[----:B------:R-:W-:-:S05]  /*d7e0*/  LEA.HI.X.SX32 R11, R16, R2, 0x2, P6 ;  /* 0x00000002100b7211 */ /* 0x000fca00030f16ff */
[----:B------:R3:W-:Y:S04]  /*d7f0*/  @P2 STG.E desc[UR16][R10.64], R130 ;  /* 0x000000820a002986 */ /* 0x0007e8000c101910 */
[----:B------:R3:W-:Y:S01]  /*d800*/  @P1 STG.E desc[UR16][R14.64], R131 ;  /* 0x000000830e001986 */ /* 0x0007e2000c101910 */
[----:B------:R-:W-:Y:S06]  /*d810*/  BAR.SYNC.DEFER_BLOCKING 0x0 ;  /* 0x0000000000007b1d */ /* 0x000fec0000010000 */
[----:B------:R-:W-:Y:S05]  /*d820*/  BRA.U UP0, `(.L_x_14) ;  /* 0x0000000100a07547 */ /* 0x000fea000b800000 */
[----:B------:R-:W1:Y:S01]  /*d830*/  S2UR UR5, SR_CgaCtaId ;  /* 0x00000000000579c3 */ /* 0x000e620000008800 */
[----:B------:R-:W-:Y:S01]  /*d840*/  NOP ;  /* 0x0000000000007918 */ /* 0x000fe20000000000 */
[----:B------:R-:W-:Y:S01]  /*d850*/  UMOV UR4, 0x50 ;  /* 0x0000005000047882 */ /* 0x000fe20000000000 */
[----:B------:R-:W-:Y:S02]  /*d860*/  IMAD.U32 R0, RZ, RZ, UR15 ;  /* 0x0000000fff007e24 */ /* 0x000fe4000f8e00ff */
[----:B------:R-:W-:Y:S02]  /*d870*/  IMAD.MOV.U32 R3, RZ, RZ, 0xff ;  /* 0x000000ffff037424 */ /* 0x000fe400078e00ff */
[----:B---3--:R-:W-:Y:S01]  /*d880*/  IMAD.MOV.U32 R7, RZ, RZ, 0x1 ;  /* 0x00000001ff077424 */ /* 0x008fe200078e00ff */
[----:B------:R-:W-:-:S04]  /*d890*/  LOP3.LUT R0, R0, 0xffff, RZ, 0xc0, !PT ;  /* 0x0000ffff00007812 */ /* 0x000fc800078ec0ff */
[----:B------:R-:W-:-:S05]  /*d8a0*/  SHF.R.U32.HI R0, RZ, 0x5, R0 ;  /* 0x00000005ff007819 */ /* 0x000fca0000011600 */
[----:B------:R-:W-:Y:S01]  /*d8b0*/  VIADD R2, R0, 0x10 ;  /* 0x0000001000027836 */ /* 0x000fe20000000000 */
[----:B------:R-:W-:Y:S01]  /*d8c0*/  SHF.L.U32 R0, R3, R0, RZ ;  /* 0x0000000003007219 */ /* 0x000fe200000006ff */
[----:B-1----:R-:W-:-:S03]  /*d8d0*/  ULEA UR6, UR5, UR4, 0x18 ;  /* 0x0000000405067291 */ /* 0x002fc6000f8ec0ff */
[----:B------:R-:W-:-:S04]  /*d8e0*/  SHF.L.U32 R3, R7, R2, RZ ;  /* 0x0000000207037219 */ /* 0x000fc800000006ff */
[----:B------:R-:W-:Y:S02]  /*d8f0*/  LOP3.LUT R0, R3, R0, RZ, 0xfc, !PT ;  /* 0x0000000003007212 */ /* 0x000fe400078efcff */
[----:B------:R-:W1:Y:S02]  /*d900*/  LDS R5, [UR6] ;  /* 0x00000006ff057984 */ /* 0x000e640008000800 */
[C---:B------:R-:W-:Y:S02]  /*d910*/  LOP3.LUT R2, R0.reuse, 0xffff, RZ, 0xc0, !PT ;  /* 0x0000ffff00027812 */ /* 0x040fe400078ec0ff */
[----:B-1----:R-:W-:-:S04]  /*d920*/  LOP3.LUT R3, R0, 0xffff, R5, 0x80, !PT ;  /* 0x0000ffff00037812 */ /* 0x002fc800078e8005 */
[----:B------:R-:W-:-:S13]  /*d930*/  ISETP.NE.AND P0, PT, R3, R2, PT ;  /* 0x000000020300720c */ /* 0x000fda0003f05270 */
[----:B------:R-:W-:Y:S05]  /*d940*/  @P0 BRA `(.L_x_15) ;  /* 0x0000000000500947 */ /* 0x000fea0003800000 */
[----:B------:R-:W-:Y:S02]  /*d950*/  SHF.R.U32.HI R5, RZ, 0x10, R5 ;  /* 0x00000010ff057819 */ /* 0x000fe40000011605 */
[----:B------:R-:W-:-:S04]  /*d960*/  SHF.R.U32.HI R2, RZ, 0x10, R0 ;  /* 0x00000010ff027819 */ /* 0x000fc80000011600 */
[----:B------:R-:W-:-:S04]  /*d970*/  LOP3.LUT R5, R5, R2, RZ, 0xc0, !PT ;  /* 0x0000000205057212 */ /* 0x000fc800078ec0ff */
[----:B------:R-:W-:-:S13]  /*d980*/  ISETP.NE.AND P0, PT, R5, R2, PT ;  /* 0x000000020500720c */ /* 0x000fda0003f05270 */
[----:B------:R-:W-:Y:S05]  /*d990*/  @P0 BRA `(.L_x_16) ;  /* 0x0000000000300947 */ /* 0x000fea0003800000 */
[----:B------:R-:W-:Y:S01]  /*d9a0*/  R2UR UR4, R0 ;  /* 0x00000000000472ca */ /* 0x000fe200000e0000 */
[----:B------:R-:W-:Y:S01]  /*d9b0*/  VOTEU.ANY UR5, UPT, PT ;  /* 0x0000000000057886 */ /* 0x000fe200038e0100 */
[----:B------:R-:W1:Y:S01]  /*d9c0*/  S2R R0, SR_LANEID ;  /* 0x0000000000007919 */ /* 0x000e620000000000 */
[----:B------:R-:W-:-:S10]  /*d9d0*/  UFLO.U32 UR5, UR5 ;  /* 0x00000005000572bd */ /* 0x000fd400080e0000 */
[----:B------:R-:W-:-:S06]  /*d9e0*/  ULOP3.LUT UR4, URZ, UR4, URZ, 0x33, !UPT ;  /* 0x00000004ff047292 */ /* 0x000fcc000f8e33ff */
[----:B------:R-:W-:-:S04]  /*d9f0*/  IMAD.U32 R2, RZ, RZ, UR4 ;  /* 0x00000004ff027e24 */ /* 0x000fc8000f8e00ff */
[----:B------:R-:W2:Y:S02]  /*da00*/  REDUX UR7, R2 ;  /* 0x00000000020773c4 */ /* 0x000ea40000000000 */
[----:B------:R4:W-:Y:S01]  /*da10*/  UTCATOMSWS.AND URZ, UR4 ;  /* 0x0000000400ff79e3 */ /* 0x0009e20008000000 */
[----:B-1----:R-:W-:Y:S01]  /*da20*/  ISETP.EQ.U32.AND P0, PT, R0, UR5, PT ;  /* 0x0000000500007c0c */ /* 0x002fe2000bf02070 */
[----:B--2---:R-:W-:-:S12]  /*da30*/  IMAD.U32 R0, RZ, RZ, UR7 ;  /* 0x00000007ff007e24 */ /* 0x004fd8000f8e00ff */
[----:B------:R4:W-:Y:S01]  /*da40*/  @P0 ATOMS.AND RZ, [UR6], R0 ;  /* 0x00000000ffff098c */ /* 0x0009e2000a800006 */
[----:B------:R-:W-:Y:S05]  /*da50*/  BRA `(.L_x_14) ;  /* 0x0000000000147947 */ /* 0x000fea0003800000 */
.L_x_16:
[----:B------:R-:W-:-:S07]  /*da60*/  MOV R2, 0xda80 ;  /* 0x0000da8000027802 */ /* 0x000fce0000000f00 */
[----:B------:R-:W-:Y:S05]  /*da70*/  CALL.REL.NOINC `($__internal_0_$__cuda_sm10x_tcgen05_guardrail_trap_col_being_dealloced_not_returned_by_alloc) ;  /* 0x00000000002c7944 */ /* 0x000fea0003c00000 */
[----:B------:R-:W-:Y:S05]  /*da80*/  BRA `(.L_x_14) ;  /* 0x0000000000087947 */ /* 0x000fea0003800000 */
.L_x_15:
[----:B------:R-:W-:-:S07]  /*da90*/  MOV R2, 0xdab0 ;  /* 0x0000dab000027802 */ /* 0x000fce0000000f00 */
[----:B------:R-:W-:Y:S05]  /*daa0*/  CALL.REL.NOINC `($__internal_2_$__cuda_sm10x_tcgen05_guardrail_trap_unallocated_columns_being_dealloced) ;  /* 0x0000000000387944 */ /* 0x000fea0003c00000 */
.L_x_14:
[----:B------:R-:W-:Y:S01]  /*dab0*/  NOP ;  /* 0x0000000000007918 */ /* 0x000fe20000000000 */
[----:B----4-:R-:W-:Y:S05]  /*dac0*/  EXIT ;  /* 0x000000000000794d */ /* 0x010fea0003800000 */
.L_x_9:
[----:B------:R-:W1:Y:S02]  /*dad0*/  SYNCS.PHASECHK.TRANS64.TRYWAIT P1, [UR14], R4 ;  /* 0x00000004ff0075a7 */ /* 0x000e64000802110e */
[----:B-1----:R-:W-:Y:S05]  /*dae0*/  @!P1 BRA `(.L_x_9) ;  /* 0xfffffffc00f89947 */ /* 0x002fea000383ffff */
[----:B------:R-:W-:Y:S05]  /*daf0*/  BRA `(.L_x_17) ;  /* 0xffffffa800f87947 */ /* 0x000fea000383ffff */
.L_x_13:
[----:B------:R-:W1:Y:S02]  /*db00*/  SYNCS.PHASECHK.TRANS64.TRYWAIT P6, [UR14], R9 ;  /* 0x00000009ff0075a7 */ /* 0x000e6400080c110e */
[----:B-1----:R-:W-:Y:S05]  /*db10*/  @!P6 BRA `(.L_x_13) ;  /* 0xfffffffc00f8e947 */ /* 0x002fea000383ffff */
[----:B------:R-:W-:Y:S05]  /*db20*/  BRA `(.L_x_12) ;  /* 0xffffffc400a47947 */ /* 0x000fea000383ffff */
        .weak           $__internal_0_$__cuda_sm10x_tcgen05_guardrail_trap_col_being_dealloced_not_returned_by_alloc
        .type           $__internal_0_$__cuda_sm10x_tcgen05_guardrail_trap_col_being_dealloced_not_returned_by_alloc,@function
        .size           $__internal_0_$__cuda_sm10x_tcgen05_guardrail_trap_col_being_dealloced_not_returned_by_alloc,($__internal_1_$__cuda_sm10x_tcgen05_guardrail_trap_phase_invalid_during_alloc - $__internal_0_$__cuda_sm10x_tcgen05_guardrail_trap_col_being_dealloced_not_returned_by_alloc)
$__internal_0_$__cuda_sm10x_tcgen05_guardrail_trap_col_being_dealloced_not_returned_by_alloc:
[----:B------:R-:W-:Y:S05]  /*db30*/  BPT.TRAP 0x1 ;  /* 0x000000040000795c */ /* 0x000fea0000300000 */
[----:B------:R-:W-:-:S04]  /*db40*/  IMAD.MOV.U32 R3, RZ, RZ, 0x0 ;  /* 0x00000000ff037424 */ /* 0x000fc800078e00ff */
[----:B------:R-:W-:Y:S05]  /*db50*/  RET.REL.NODEC R2 `(matmul_kernel) ;  /* 0xffffff2402287950 */ /* 0x000fea0003c3ffff */
        .weak           $__internal_1_$__cuda_sm10x_tcgen05_guardrail_trap_phase_invalid_during_alloc
        .type           $__internal_1_$__cuda_sm10x_tcgen05_guardrail_trap_phase_invalid_during_alloc,@function
        .size           $__internal_1_$__cuda_sm10x_tcgen05_guardrail_trap_phase_invalid_during_alloc,($__internal_2_$__cuda_sm10x_tcgen05_guardrail_trap_unallocated_columns_being_dealloced - $__internal_1_$__cuda_sm10x_tcgen05_guardrail_trap_phase_invalid_during_alloc)
$__internal_1_$__cuda_sm10x_tcgen05_guardrail_trap_phase_invalid_during_alloc:
[----:B------:R-:W-:Y:S05]  /*db60*/  BPT.TRAP 0x1 ;  /* 0x000000040000795c */ /* 0x000fea0000300000 */
[----:B------:R-:W-:-:S04]  /*db70*/  IMAD.MOV.U32 R3, RZ, RZ, 0x0 ;  /* 0x00000000ff037424 */ /* 0x000fc800078e00ff */
[----:B------:R-:W-:Y:S05]  /*db80*/  RET.REL.NODEC R2 `(matmul_kernel) ;  /* 0xffffff24021c7950 */ /* 0x000fea0003c3ffff */
        .weak           $__internal_2_$__cuda_sm10x_tcgen05_guardrail_trap_unallocated_columns_being_dealloced
        .type           $__internal_2_$__cuda_sm10x_tcgen05_guardrail_trap_unallocated_columns_being_dealloced,@function
        .size           $__internal_2_$__cuda_sm10x_tcgen05_guardrail_trap_unallocated_columns_being_dealloced,(.L_x_21 - $__internal_2_$__cuda_sm10x_tcgen05_guardrail_trap_unallocated_columns_being_dealloced)
$__internal_2_$__cuda_sm10x_tcgen05_guardrail_trap_unallocated_columns_being_dealloced:
[----:B------:R-:W-:Y:S05]  /*db90*/  BPT.TRAP 0x1 ;  /* 0x000000040000795c */ /* 0x000fea0000300000 */
[----:B------:R-:W-:-:S04]  /*dba0*/  IMAD.MOV.U32 R3, RZ, RZ, 0x0 ;  /* 0x00000000ff037424 */ /* 0x000fc800078e00ff */
[----:B------:R-:W-:Y:S05]  /*dbb0*/  RET.REL.NODEC R2 `(matmul_kernel) ;  /* 0xffffff2402107950 */ /* 0x000fea0003c3ffff */
.L_x_18:
[----:B------:R-:W-:-:S00]  /*dbc0*/  BRA `(.L_x_18) ;  /* 0xfffffffc00fc7947 */ /* 0x000fc0000383ffff */
[----:B------:R-:W-:-:S00]  /*dbd0*/  NOP ;  /* 0x0000000000007918 */ /* 0x000fc00000000000 */
        /* <DEDUP_REMOVED lines=10> */
.L_x_21:


//--------------------- .nv.shared.matmul_kernel  --------------------------
	.section	.nv.shared.matmul_kernel,"aw",@nobits
	.sectionflags	@""
	.align	16
	.zero		1024


//--------------------- .nv.shared.reserved.0     --------------------------
	.section	.nv.shared.reserved.0,"aw",@nobits
	.align	8
	.weak		__nv_reservedSMEM_offset_0_alias
	.size		__nv_reservedSMEM_offset_0_alias, 0, 64
	.other		__nv_reservedSMEM_offset_0_alias,@"STO_CUDA_RESERVED_SHARED STV_DEFAULT"
__nv_reservedSMEM_offset_0_alias:
	.zero		0
.nv.shared.reserved.0:
	.zero		64
	.weak		__nv_reservedSMEM_allocation_phase
	.type		__nv_reservedSMEM_allocation_phase,@object
	.size		__nv_reservedSMEM_allocation_phase,(.L_0 - __nv_reservedSMEM_allocation_phase)
__nv_reservedSMEM_allocation_phase:
	.zero		1
.L_0:
	.zero		7
	.weak		__nv_reservedSMEM_devtool_atexit_pc
	.type		__nv_reservedSMEM_devtool_atexit_pc,@object
	.size		__nv_reservedSMEM_devtool_atexit_pc,(__nv_reservedSMEM_allocation_mask - __nv_reservedSMEM_devtool_atexit_pc)
__nv_reservedSMEM_devtool_atexit_pc:
	.zero		8
	.weak		__nv_reservedSMEM_allocation_mask
	.type		__nv_reservedSMEM_allocation_mask,@object
	.size		__nv_reservedSMEM_allocation_mask,(.L_2 - __nv_reservedSMEM_allocation_mask)
__nv_reservedSMEM_allocation_mask:
	.zero		4
.L_2:


//--------------------- .nv.constant0.matmul_kernel --------------------------
	.section	.nv.constant0.matmul_kernel,"a",@progbits
	.sectionflags	@""
	.align	4
.nv.constant0.matmul_kernel:
	.zero		976


//--------------------- SYMBOLS --------------------------

	.type		.nv.reservedSmem.offset0,@object
	.size		.nv.reservedSmem.offset0,0x4
	.type		.nv.reservedSmem.cap,@object
	.size		.nv.reservedSmem.cap,0x4
